//
// Generated by NVIDIA NVVM Compiler
//
// Compiler Build ID: CL-36424714
// Cuda compilation tools, release 13.0, V13.0.88
// Based on NVVM 20.0.0
//

.version 9.0
.target sm_100
.address_size 64

	// .globl	default_function_kernel_5

.visible .entry default_function_kernel_5(
	.param .u64 .ptr .align 1 default_function_kernel_5_param_0,
	.param .u64 .ptr .align 1 default_function_kernel_5_param_1,
	.param .u64 .ptr .align 1 default_function_kernel_5_param_2
)
.maxntid 1024
{
	.reg .pred 	%p<2>;
	.reg .b16 	%rs<4>;
	.reg .b32 	%r<9>;
	.reg .b32 	%f<7>;
	.reg .b64 	%rd<12>;

	ld.param.u64 	%rd1, [default_function_kernel_5_param_0];
	ld.param.u64 	%rd2, [default_function_kernel_5_param_1];
	ld.param.u64 	%rd3, [default_function_kernel_5_param_2];
	mov.u32 	%r1, %ctaid.x;
	shl.b32 	%r4, %r1, 8;
	mov.u32 	%r2, %tid.x;
	shr.u32 	%r5, %r2, 2;
	or.b32  	%r3, %r4, %r5;
	setp.gt.u32 	%p1, %r3, 3794;
	@%p1 bra 	$L__BB0_2;
	cvta.to.global.u64 	%rd4, %rd2;
	cvta.to.global.u64 	%rd5, %rd1;
	cvta.to.global.u64 	%rd6, %rd3;
	shl.b32 	%r6, %r1, 10;
	or.b32  	%r7, %r6, %r2;
	mul.wide.u32 	%rd7, %r7, 4;
	add.s64 	%rd8, %rd4, %rd7;
	ld.global.f32 	%f1, [%rd8];
	cvt.u16.u32 	%rs1, %r3;
	mul.hi.u16 	%rs2, %rs1, -21845;
	shr.u16 	%rs3, %rs2, 1;
	cvt.u32.u16 	%r8, %rs3;
	mul.wide.u32 	%rd9, %r8, 4;
	add.s64 	%rd10, %rd5, %rd9;
	ld.global.nc.f32 	%f2, [%rd10];
	sub.f32 	%f3, %f1, %f2;
	add.s64 	%rd11, %rd6, %rd9;
	ld.global.nc.f32 	%f4, [%rd11];
	lg2.approx.f32 	%f5, %f4;
	fma.rn.f32 	%f6, %f5, 0fBF317218, %f3;
	st.global.f32 	[%rd8], %f6;
$L__BB0_2:
	ret;

}
	// .globl	default_function_kernel
.visible .entry default_function_kernel(
	.param .u64 .ptr .align 1 default_function_kernel_param_0,
	.param .u64 .ptr .align 1 default_function_kernel_param_1
)
.maxntid 1024
{
	.reg .pred 	%p<2>;
	.reg .b16 	%rs<8>;
	.reg .b32 	%r<23>;
	.reg .b32 	%f<2>;
	.reg .b64 	%rd<9>;

	ld.param.u64 	%rd1, [default_function_kernel_param_0];
	ld.param.u64 	%rd2, [default_function_kernel_param_1];
	mov.u32 	%r1, %ctaid.x;
	shl.b32 	%r4, %r1, 8;
	mov.u32 	%r2, %tid.x;
	shr.u32 	%r5, %r2, 2;
	or.b32  	%r3, %r4, %r5;
	setp.gt.u32 	%p1, %r3, 344;
	@%p1 bra 	$L__BB1_2;
	cvta.to.global.u64 	%rd3, %rd2;
	cvta.to.global.u64 	%rd4, %rd1;
	cvt.u16.u32 	%rs1, %r3;
	mul.hi.u16 	%rs2, %rs1, -30583;
	shr.u16 	%rs3, %rs2, 3;
	mul.lo.s16 	%rs4, %rs3, 60;
	cvt.u32.u16 	%r6, %rs4;
	shl.b32 	%r7, %r1, 2;
	add.s32 	%r8, %r7, %r2;
	mul.hi.u32 	%r9, %r8, 715827883;
	shr.u32 	%r10, %r9, 1;
	mul.lo.s32 	%r11, %r10, 12;
	sub.s32 	%r12, %r8, %r11;
	mad.lo.s32 	%r13, %r1, -255, %r3;
	mul.hi.u32 	%r14, %r13, -2004318071;
	shr.u32 	%r15, %r14, 3;
	mul.lo.s32 	%r16, %r15, 15;
	sub.s32 	%r17, %r13, %r16;
	cvt.u16.u32 	%rs5, %r17;
	mul.lo.s16 	%rs6, %rs5, 86;
	shr.u16 	%rs7, %rs6, 8;
	cvt.u32.u16 	%r18, %rs7;
	add.s32 	%r19, %r12, %r6;
	mad.lo.s32 	%r20, %r18, -12, %r19;
	add.s32 	%r21, %r20, 48;
	mul.wide.u32 	%rd5, %r21, 4;
	add.s64 	%rd6, %rd3, %rd5;
	ld.global.nc.f32 	%f1, [%rd6];
	mad.lo.s32 	%r22, %r1, 1020, %r8;
	mul.wide.u32 	%rd7, %r22, 4;
	add.s64 	%rd8, %rd4, %rd7;
	st.global.f32 	[%rd8], %f1;
$L__BB1_2:
	ret;

}
	// .globl	default_function_kernel_2
.visible .entry default_function_kernel_2(
	.param .u64 .ptr .align 1 default_function_kernel_2_param_0,
	.param .u64 .ptr .align 1 default_function_kernel_2_param_1
)
.maxntid 1024
{
	.reg .pred 	%p<2>;
	.reg .b32 	%r<12>;
	.reg .b32 	%f<2>;
	.reg .b64 	%rd<9>;

	ld.param.u64 	%rd1, [default_function_kernel_2_param_0];
	ld.param.u64 	%rd2, [default_function_kernel_2_param_1];
	mov.u32 	%r1, %ctaid.x;
	shl.b32 	%r3, %r1, 8;
	mov.u32 	%r2, %tid.x;
	shr.u32 	%r4, %r2, 2;
	or.b32  	%r5, %r3, %r4;
	setp.gt.u32 	%p1, %r5, 3794;
	@%p1 bra 	$L__BB2_2;
	cvta.to.global.u64 	%rd3, %rd1;
	cvta.to.global.u64 	%rd4, %rd2;
	shl.b32 	%r6, %r1, 10;
	or.b32  	%r7, %r6, %r2;
	mul.hi.u32 	%r8, %r7, 1593495113;
	shr.u32 	%r9, %r8, 9;
	mul.lo.s32 	%r10, %r9, 1380;
	sub.s32 	%r11, %r7, %r10;
	mul.wide.u32 	%rd5, %r11, 4;
	add.s64 	%rd6, %rd3, %rd5;
	ld.global.nc.f32 	%f1, [%rd6];
	mul.wide.u32 	%rd7, %r7, 4;
	add.s64 	%rd8, %rd4, %rd7;
	st.global.f32 	[%rd8], %f1;
$L__BB2_2:
	ret;

}
	// .globl	default_function_kernel_1
.visible .entry default_function_kernel_1(
	.param .u64 .ptr .align 1 default_function_kernel_1_param_0,
	.param .u64 .ptr .align 1 default_function_kernel_1_param_1
)
.maxntid 1024
{
	.reg .pred 	%p<2>;
	.reg .b16 	%rs<5>;
	.reg .b32 	%r<15>;
	.reg .b32 	%f<2>;
	.reg .b64 	%rd<9>;

	ld.param.u64 	%rd1, [default_function_kernel_1_param_0];
	ld.param.u64 	%rd2, [default_function_kernel_1_param_1];
	mov.u32 	%r1, %ctaid.x;
	shl.b32 	%r4, %r1, 8;
	mov.u32 	%r2, %tid.x;
	shr.u32 	%r5, %r2, 2;
	or.b32  	%r3, %r4, %r5;
	setp.gt.u32 	%p1, %r3, 344;
	@%p1 bra 	$L__BB3_2;
	cvta.to.global.u64 	%rd3, %rd2;
	cvta.to.global.u64 	%rd4, %rd1;
	cvt.u16.u32 	%rs1, %r3;
	mul.hi.u16 	%rs2, %rs1, -30583;
	shr.u16 	%rs3, %rs2, 3;
	mul.lo.s16 	%rs4, %rs3, 60;
	cvt.u32.u16 	%r6, %rs4;
	shl.b32 	%r7, %r1, 2;
	add.s32 	%r8, %r7, %r2;
	mul.hi.u32 	%r9, %r8, -2004318071;
	shr.u32 	%r10, %r9, 5;
	mul.lo.s32 	%r11, %r10, 60;
	sub.s32 	%r12, %r8, %r11;
	add.s32 	%r13, %r12, %r6;
	mul.wide.u32 	%rd5, %r13, 4;
	add.s64 	%rd6, %rd3, %rd5;
	ld.global.nc.f32 	%f1, [%rd6];
	mad.lo.s32 	%r14, %r1, 1020, %r8;
	mul.wide.u32 	%rd7, %r14, 4;
	add.s64 	%rd8, %rd4, %rd7;
	st.global.f32 	[%rd8], %f1;
$L__BB3_2:
	ret;

}
	// .globl	default_function_kernel_6
.visible .entry default_function_kernel_6(
	.param .u64 .ptr .align 1 default_function_kernel_6_param_0,
	.param .u64 .ptr .align 1 default_function_kernel_6_param_1
)
.maxntid 1024
{
	.reg .pred 	%p<2>;
	.reg .b32 	%r<10>;
	.reg .b32 	%f<19>;
	.reg .b64 	%rd<8>;

	ld.param.u64 	%rd1, [default_function_kernel_6_param_0];
	ld.param.u64 	%rd2, [default_function_kernel_6_param_1];
	mov.u32 	%r1, %ctaid.x;
	shl.b32 	%r3, %r1, 8;
	mov.u32 	%r2, %tid.x;
	shr.u32 	%r4, %r2, 2;
	or.b32  	%r5, %r3, %r4;
	setp.gt.u32 	%p1, %r5, 3794;
	@%p1 bra 	$L__BB4_2;
	cvta.to.global.u64 	%rd3, %rd2;
	cvta.to.global.u64 	%rd4, %rd1;
	shl.b32 	%r6, %r1, 10;
	or.b32  	%r7, %r6, %r2;
	mul.wide.u32 	%rd5, %r7, 4;
	add.s64 	%rd6, %rd3, %rd5;
	ld.global.nc.f32 	%f1, [%rd6];
	min.f32 	%f2, %f1, 0f42B0C0A6;
	max.f32 	%f3, %f2, 0fC2B0C0A5;
	fma.rn.f32 	%f4, %f3, 0f3FB8AA3B, 0f3F000000;
	cvt.rmi.f32.f32 	%f5, %f4;
	add.f32 	%f6, %f5, 0f42FE0000;
	cvt.rzi.s32.f32 	%r8, %f6;
	shl.b32 	%r9, %r8, 23;
	mov.b32 	%f7, %r9;
	fma.rn.f32 	%f8, %f5, 0fBF317218, %f3;
	fma.rn.f32 	%f9, %f8, 0f39506966, 0f3AB743CF;
	fma.rn.f32 	%f10, %f8, %f9, 0f3C088908;
	fma.rn.f32 	%f11, %f8, %f10, 0f3D2AA9C2;
	fma.rn.f32 	%f12, %f8, %f11, 0f3E2AAAAD;
	fma.rn.f32 	%f13, %f8, %f12, 0f3F000000;
	mul.f32 	%f14, %f8, %f13;
	fma.rn.f32 	%f15, %f8, %f14, %f8;
	add.f32 	%f16, %f15, 0f3F800000;
	mul.f32 	%f17, %f16, %f7;
	max.f32 	%f18, %f17, %f1;
	add.s64 	%rd7, %rd4, %rd5;
	st.global.f32 	[%rd7], %f18;
$L__BB4_2:
	ret;

}
	// .globl	default_function_kernel_4
.visible .entry default_function_kernel_4(
	.param .u64 .ptr .align 1 default_function_kernel_4_param_0,
	.param .u64 .ptr .align 1 default_function_kernel_4_param_1,
	.param .u64 .ptr .align 1 default_function_kernel_4_param_2
)
.maxntid 1024
{
	.reg .pred 	%p<3>;
	.reg .b32 	%r<8>;
	.reg .b32 	%f<63>;
	.reg .b64 	%rd<13>;

	ld.param.u64 	%rd3, [default_function_kernel_4_param_0];
	ld.param.u64 	%rd4, [default_function_kernel_4_param_1];
	ld.param.u64 	%rd5, [default_function_kernel_4_param_2];
	cvta.to.global.u64 	%rd6, %rd5;
	mov.u32 	%r1, %ctaid.x;
	shl.b32 	%r5, %r1, 10;
	mov.u32 	%r2, %tid.x;
	or.b32  	%r3, %r5, %r2;
	setp.gt.u32 	%p1, %r3, 1264;
	mul.wide.u32 	%rd7, %r3, 4;
	add.s64 	%rd1, %rd6, %rd7;
	@%p1 bra 	$L__BB5_2;
	mov.b32 	%r6, 0;
	st.global.u32 	[%rd1], %r6;
$L__BB5_2:
	setp.gt.u32 	%p2, %r3, 1264;
	mul.lo.s32 	%r7, %r2, 12;
	mad.lo.s32 	%r4, %r1, 12288, %r7;
	cvta.to.global.u64 	%rd8, %rd3;
	add.s64 	%rd2, %rd8, %rd7;
	@%p2 bra 	$L__BB5_4;
	ld.global.f32 	%f1, [%rd1];
	cvta.to.global.u64 	%rd10, %rd4;
	mul.wide.u32 	%rd11, %r4, 4;
	add.s64 	%rd12, %rd10, %rd11;
	ld.global.nc.f32 	%f2, [%rd12];
	ld.global.nc.f32 	%f3, [%rd2];
	sub.f32 	%f4, %f2, %f3;
	mul.f32 	%f5, %f4, 0f3FB8AA3B;
	ex2.approx.f32 	%f6, %f5;
	add.f32 	%f7, %f1, %f6;
	ld.global.nc.f32 	%f8, [%rd12+4];
	sub.f32 	%f9, %f8, %f3;
	mul.f32 	%f10, %f9, 0f3FB8AA3B;
	ex2.approx.f32 	%f11, %f10;
	add.f32 	%f12, %f7, %f11;
	ld.global.nc.f32 	%f13, [%rd12+8];
	sub.f32 	%f14, %f13, %f3;
	mul.f32 	%f15, %f14, 0f3FB8AA3B;
	ex2.approx.f32 	%f16, %f15;
	add.f32 	%f17, %f12, %f16;
	ld.global.nc.f32 	%f18, [%rd12+12];
	sub.f32 	%f19, %f18, %f3;
	mul.f32 	%f20, %f19, 0f3FB8AA3B;
	ex2.approx.f32 	%f21, %f20;
	add.f32 	%f22, %f17, %f21;
	ld.global.nc.f32 	%f23, [%rd12+16];
	sub.f32 	%f24, %f23, %f3;
	mul.f32 	%f25, %f24, 0f3FB8AA3B;
	ex2.approx.f32 	%f26, %f25;
	add.f32 	%f27, %f22, %f26;
	ld.global.nc.f32 	%f28, [%rd12+20];
	sub.f32 	%f29, %f28, %f3;
	mul.f32 	%f30, %f29, 0f3FB8AA3B;
	ex2.approx.f32 	%f31, %f30;
	add.f32 	%f32, %f27, %f31;
	ld.global.nc.f32 	%f33, [%rd12+24];
	sub.f32 	%f34, %f33, %f3;
	mul.f32 	%f35, %f34, 0f3FB8AA3B;
	ex2.approx.f32 	%f36, %f35;
	add.f32 	%f37, %f32, %f36;
	ld.global.nc.f32 	%f38, [%rd12+28];
	sub.f32 	%f39, %f38, %f3;
	mul.f32 	%f40, %f39, 0f3FB8AA3B;
	ex2.approx.f32 	%f41, %f40;
	add.f32 	%f42, %f37, %f41;
	ld.global.nc.f32 	%f43, [%rd12+32];
	sub.f32 	%f44, %f43, %f3;
	mul.f32 	%f45, %f44, 0f3FB8AA3B;
	ex2.approx.f32 	%f46, %f45;
	add.f32 	%f47, %f42, %f46;
	ld.global.nc.f32 	%f48, [%rd12+36];
	sub.f32 	%f49, %f48, %f3;
	mul.f32 	%f50, %f49, 0f3FB8AA3B;
	ex2.approx.f32 	%f51, %f50;
	add.f32 	%f52, %f47, %f51;
	ld.global.nc.f32 	%f53, [%rd12+40];
	sub.f32 	%f54, %f53, %f3;
	mul.f32 	%f55, %f54, 0f3FB8AA3B;
	ex2.approx.f32 	%f56, %f55;
	add.f32 	%f57, %f52, %f56;
	ld.global.nc.f32 	%f58, [%rd12+44];
	sub.f32 	%f59, %f58, %f3;
	mul.f32 	%f60, %f59, 0f3FB8AA3B;
	ex2.approx.f32 	%f61, %f60;
	add.f32 	%f62, %f57, %f61;
	st.global.f32 	[%rd1], %f62;
$L__BB5_4:
	ret;

}
	// .globl	default_function_kernel_3
.visible .entry default_function_kernel_3(
	.param .u64 .ptr .align 1 default_function_kernel_3_param_0,
	.param .u64 .ptr .align 1 default_function_kernel_3_param_1
)
.maxntid 1024
{
	.reg .pred 	%p<3>;
	.reg .b32 	%r<8>;
	.reg .b32 	%f<26>;
	.reg .b64 	%rd<9>;

	ld.param.u64 	%rd3, [default_function_kernel_3_param_0];
	ld.param.u64 	%rd2, [default_function_kernel_3_param_1];
	cvta.to.global.u64 	%rd4, %rd3;
	mov.u32 	%r1, %ctaid.x;
	shl.b32 	%r5, %r1, 10;
	mov.u32 	%r2, %tid.x;
	or.b32  	%r3, %r5, %r2;
	setp.gt.u32 	%p1, %r3, 1264;
	mul.wide.u32 	%rd5, %r3, 4;
	add.s64 	%rd1, %rd4, %rd5;
	@%p1 bra 	$L__BB6_2;
	mov.b32 	%r6, -8388611;
	st.global.u32 	[%rd1], %r6;
$L__BB6_2:
	setp.gt.u32 	%p2, %r3, 1264;
	mul.lo.s32 	%r7, %r2, 12;
	mad.lo.s32 	%r4, %r1, 12288, %r7;
	@%p2 bra 	$L__BB6_4;
	ld.global.f32 	%f1, [%rd1];
	cvta.to.global.u64 	%rd6, %rd2;
	mul.wide.u32 	%rd7, %r4, 4;
	add.s64 	%rd8, %rd6, %rd7;
	ld.global.nc.f32 	%f2, [%rd8];
	max.f32 	%f3, %f1, %f2;
	ld.global.nc.f32 	%f4, [%rd8+4];
	max.f32 	%f5, %f3, %f4;
	ld.global.nc.f32 	%f6, [%rd8+8];
	max.f32 	%f7, %f5, %f6;
	ld.global.nc.f32 	%f8, [%rd8+12];
	max.f32 	%f9, %f7, %f8;
	ld.global.nc.f32 	%f10, [%rd8+16];
	max.f32 	%f11, %f9, %f10;
	ld.global.nc.f32 	%f12, [%rd8+20];
	max.f32 	%f13, %f11, %f12;
	ld.global.nc.f32 	%f14, [%rd8+24];
	max.f32 	%f15, %f13, %f14;
	ld.global.nc.f32 	%f16, [%rd8+28];
	max.f32 	%f17, %f15, %f16;
	ld.global.nc.f32 	%f18, [%rd8+32];
	max.f32 	%f19, %f17, %f18;
	ld.global.nc.f32 	%f20, [%rd8+36];
	max.f32 	%f21, %f19, %f20;
	ld.global.nc.f32 	%f22, [%rd8+40];
	max.f32 	%f23, %f21, %f22;
	ld.global.nc.f32 	%f24, [%rd8+44];
	max.f32 	%f25, %f23, %f24;
	st.global.f32 	[%rd1], %f25;
$L__BB6_4:
	ret;

}


// ===== COMPILED SASS (sm_100) =====

	.target	sm_100

	.elftype	@"ET_EXEC"


//--------------------- .note.nv.tkinfo           --------------------------
	.section	.note.nv.tkinfo,"",@"SHT_NOTE"
	.sectionflags	@"SHF_NOTE_NV_TKINFO"
	.tkinfo
        /*0018*/ 	.word	0x00000002
        /*0030*/ 	.string	""
        /*0030*/ 	.string	"ptxas"
        /*0030*/ 	.string	"Cuda compilation tools, release 13.0, V13.0.88"
        /*0030*/ 	.string	"Build cuda_13.0.r13.0/compiler.36424714_0"
        /*0030*/ 	.string	"-arch sm_100 -m 64 "



//--------------------- .note.nv.cuinfo           --------------------------
	.section	.note.nv.cuinfo,"",@"SHT_NOTE"
	.sectionflags	@"SHF_NOTE_NV_CUINFO"
        /*0018*/ 	.short	0x0002
        /*001a*/ 	.short	0x0064
        /*001c*/ 	.short	0x0082
	.zero		2


//--------------------- .nv.info                  --------------------------
	.section	.nv.info,"",@"SHT_CUDA_INFO"
	.align	4


	//----- nvinfo : EIATTR_REGCOUNT
	.align		4
        /*0000*/ 	.byte	0x04, 0x2f
        /*0002*/ 	.short	(.L_1 - .L_0)
	.align		4
.L_0:
        /*0004*/ 	.word	index@(default_function_kernel_5)
        /*0008*/ 	.word	0x0000000e


	//----- nvinfo : EIATTR_FRAME_SIZE
	.align		4
.L_1:
        /*000c*/ 	.byte	0x04, 0x11
        /*000e*/ 	.short	(.L_3 - .L_2)
	.align		4
.L_2:
        /*0010*/ 	.word	index@(default_function_kernel_5)
        /*0014*/ 	.word	0x00000000


	//----- nvinfo : EIATTR_REGCOUNT
	.align		4
.L_3:
        /*0018*/ 	.byte	0x04, 0x2f
        /*001a*/ 	.short	(.L_5 - .L_4)
	.align		4
.L_4:
        /*001c*/ 	.word	index@(default_function_kernel)
        /*0020*/ 	.word	0x0000000b


	//----- nvinfo : EIATTR_FRAME_SIZE
	.align		4
.L_5:
        /*0024*/ 	.byte	0x04, 0x11
        /*0026*/ 	.short	(.L_7 - .L_6)
	.align		4
.L_6:
        /*0028*/ 	.word	index@(default_function_kernel)
        /*002c*/ 	.word	0x00000000


	//----- nvinfo : EIATTR_REGCOUNT
	.align		4
.L_7:
        /*0030*/ 	.byte	0x04, 0x2f
        /*0032*/ 	.short	(.L_9 - .L_8)
	.align		4
.L_8:
        /*0034*/ 	.word	index@(default_function_kernel_2)
        /*0038*/ 	.word	0x0000000a


	//----- nvinfo : EIATTR_FRAME_SIZE
	.align		4
.L_9:
        /*003c*/ 	.byte	0x04, 0x11
        /*003e*/ 	.short	(.L_11 - .L_10)
	.align		4
.L_10:
        /*0040*/ 	.word	index@(default_function_kernel_2)
        /*0044*/ 	.word	0x00000000


	//----- nvinfo : EIATTR_REGCOUNT
	.align		4
.L_11:
        /*0048*/ 	.byte	0x04, 0x2f
        /*004a*/ 	.short	(.L_13 - .L_12)
	.align		4
.L_12:
        /*004c*/ 	.word	index@(default_function_kernel_1)
        /*0050*/ 	.word	0x0000000a


	//----- nvinfo : EIATTR_FRAME_SIZE
	.align		4
.L_13:
        /*0054*/ 	.byte	0x04, 0x11
        /*0056*/ 	.short	(.L_15 - .L_14)
	.align		4
.L_14:
        /*0058*/ 	.word	index@(default_function_kernel_1)
        /*005c*/ 	.word	0x00000000


	//----- nvinfo : EIATTR_REGCOUNT
	.align		4
.L_15:
        /*0060*/ 	.byte	0x04, 0x2f
        /*0062*/ 	.short	(.L_17 - .L_16)
	.align		4
.L_16:
        /*0064*/ 	.word	index@(default_function_kernel_6)
        /*0068*/ 	.word	0x0000000c


	//----- nvinfo : EIATTR_FRAME_SIZE
	.align		4
.L_17:
        /*006c*/ 	.byte	0x04, 0x11
        /*006e*/ 	.short	(.L_19 - .L_18)
	.align		4
.L_18:
        /*0070*/ 	.word	index@(default_function_kernel_6)
        /*0074*/ 	.word	0x00000000


	//----- nvinfo : EIATTR_REGCOUNT
	.align		4
.L_19:
        /*0078*/ 	.byte	0x04, 0x2f
        /*007a*/ 	.short	(.L_21 - .L_20)
	.align		4
.L_20:
        /*007c*/ 	.word	index@(default_function_kernel_4)
        /*0080*/ 	.word	0x00000020


	//----- nvinfo : EIATTR_FRAME_SIZE
	.align		4
.L_21:
        /*0084*/ 	.byte	0x04, 0x11
        /*0086*/ 	.short	(.L_23 - .L_22)
	.align		4
.L_22:
        /*0088*/ 	.word	index@(default_function_kernel_4)
        /*008c*/ 	.word	0x00000000


	//----- nvinfo : EIATTR_REGCOUNT
	.align		4
.L_23:
        /*0090*/ 	.byte	0x04, 0x2f
        /*0092*/ 	.short	(.L_25 - .L_24)
	.align		4
.L_24:
        /*0094*/ 	.word	index@(default_function_kernel_3)
        /*0098*/ 	.word	0x00000014


	//----- nvinfo : EIATTR_FRAME_SIZE
	.align		4
.L_25:
        /*009c*/ 	.byte	0x04, 0x11
        /*009e*/ 	.short	(.L_27 - .L_26)
	.align		4
.L_26:
        /*00a0*/ 	.word	index@(default_function_kernel_3)
        /*00a4*/ 	.word	0x00000000


	//----- nvinfo : EIATTR_MIN_STACK_SIZE
	.align		4
.L_27:
        /*00a8*/ 	.byte	0x04, 0x12
        /*00aa*/ 	.short	(.L_29 - .L_28)
	.align		4
.L_28:
        /*00ac*/ 	.word	index@(default_function_kernel_3)
        /*00b0*/ 	.word	0x00000000


	//----- nvinfo : EIATTR_MIN_STACK_SIZE
	.align		4
.L_29:
        /*00b4*/ 	.byte	0x04, 0x12
        /*00b6*/ 	.short	(.L_31 - .L_30)
	.align		4
.L_30:
        /*00b8*/ 	.word	index@(default_function_kernel_4)
        /*00bc*/ 	.word	0x00000000


	//----- nvinfo : EIATTR_MIN_STACK_SIZE
	.align		4
.L_31:
        /*00c0*/ 	.byte	0x04, 0x12
        /*00c2*/ 	.short	(.L_33 - .L_32)
	.align		4
.L_32:
        /*00c4*/ 	.word	index@(default_function_kernel_6)
        /*00c8*/ 	.word	0x00000000


	//----- nvinfo : EIATTR_MIN_STACK_SIZE
	.align		4
.L_33:
        /*00cc*/ 	.byte	0x04, 0x12
        /*00ce*/ 	.short	(.L_35 - .L_34)
	.align		4
.L_34:
        /*00d0*/ 	.word	index@(default_function_kernel_1)
        /*00d4*/ 	.word	0x00000000


	//----- nvinfo : EIATTR_MIN_STACK_SIZE
	.align		4
.L_35:
        /*00d8*/ 	.byte	0x04, 0x12
        /*00da*/ 	.short	(.L_37 - .L_36)
	.align		4
.L_36:
        /*00dc*/ 	.word	index@(default_function_kernel_2)
        /*00e0*/ 	.word	0x00000000


	//----- nvinfo : EIATTR_MIN_STACK_SIZE
	.align		4
.L_37:
        /*00e4*/ 	.byte	0x04, 0x12
        /*00e6*/ 	.short	(.L_39 - .L_38)
	.align		4
.L_38:
        /*00e8*/ 	.word	index@(default_function_kernel)
        /*00ec*/ 	.word	0x00000000


	//----- nvinfo : EIATTR_MIN_STACK_SIZE
	.align		4
.L_39:
        /*00f0*/ 	.byte	0x04, 0x12
        /*00f2*/ 	.short	(.L_41 - .L_40)
	.align		4
.L_40:
        /*00f4*/ 	.word	index@(default_function_kernel_5)
        /*00f8*/ 	.word	0x00000000
.L_41:


//--------------------- .nv.compat                --------------------------
	.section	.nv.compat,"",@"SHT_CUDA_COMPAT_INFO"
	.align	4
        /*0000*/ 	.byte	0x02, 0x09, 0x00, 0x00, 0x02, 0x02, 0x01, 0x00, 0x02, 0x05, 0x05, 0x00, 0x03, 0x07, 0x01, 0x01
        /*0010*/ 	.byte	0x02, 0x03, 0x00, 0x00, 0x02, 0x06, 0x01, 0x00, 0x04, 0x0b, 0x08, 0x00, 0x01, 0x00, 0x00, 0x00
        /*0020*/ 	.byte	0x00, 0x00, 0x00, 0x00


//--------------------- .nv.info.default_function_kernel_3 --------------------------
	.section	.nv.info.default_function_kernel_3,"",@"SHT_CUDA_INFO"
	.sectionflags	@""
	.align	4


	//----- nvinfo : EIATTR_CUDA_API_VERSION
	.align		4
        /*0000*/ 	.byte	0x04, 0x37
        /*0002*/ 	.short	(.L_43 - .L_42)
.L_42:
        /*0004*/ 	.word	0x00000082


	//----- nvinfo : EIATTR_KPARAM_INFO
	.align		4
.L_43:
        /*0008*/ 	.byte	0x04, 0x17
        /*000a*/ 	.short	(.L_45 - .L_44)
.L_44:
        /*000c*/ 	.word	0x00000000
        /*0010*/ 	.short	0x0001
        /*0012*/ 	.short	0x0008
        /*0014*/ 	.byte	0x00, 0xf5, 0x21, 0x00


	//----- nvinfo : EIATTR_KPARAM_INFO
	.align		4
.L_45:
        /*0018*/ 	.byte	0x04, 0x17
        /*001a*/ 	.short	(.L_47 - .L_46)
.L_46:
        /*001c*/ 	.word	0x00000000
        /*0020*/ 	.short	0x0000
        /*0022*/ 	.short	0x0000
        /*0024*/ 	.byte	0x00, 0xf5, 0x21, 0x00


	//----- nvinfo : EIATTR_SPARSE_MMA_MASK
	.align		4
.L_47:
        /*0028*/ 	.byte	0x03, 0x50
        /*002a*/ 	.short	0x0000


	//----- nvinfo : EIATTR_MAXREG_COUNT
	.align		4
        /*002c*/ 	.byte	0x03, 0x1b
        /*002e*/ 	.short	0x0040


	//----- nvinfo : EIATTR_MERCURY_ISA_VERSION
	.align		4
        /*0030*/ 	.byte	0x03, 0x5f
        /*0032*/ 	.short	0x0101


	//----- nvinfo : EIATTR_VRC_CTA_INIT_COUNT
	.align		4
        /*0034*/ 	.byte	0x02, 0x4a
	.zero		1
	.zero		1


	//----- nvinfo : EIATTR_EXIT_INSTR_OFFSETS
	.align		4
        /*0038*/ 	.byte	0x04, 0x1c
        /*003a*/ 	.short	(.L_49 - .L_48)


	//   ....[0]....
.L_48:
        /*003c*/ 	.word	0x000000b0


	//   ....[1]....
        /*0040*/ 	.word	0x00000240


	//----- nvinfo : EIATTR_MAX_THREADS
	.align		4
.L_49:
        /*0044*/ 	.byte	0x04, 0x05
        /*0046*/ 	.short	(.L_51 - .L_50)
.L_50:
        /*0048*/ 	.word	0x00000400
        /*004c*/ 	.word	0x00000001
        /*0050*/ 	.word	0x00000001


	//----- nvinfo : EIATTR_CBANK_PARAM_SIZE
	.align		4
.L_51:
        /*0054*/ 	.byte	0x03, 0x19
        /*0056*/ 	.short	0x0010


	//----- nvinfo : EIATTR_PARAM_CBANK
	.align		4
        /*0058*/ 	.byte	0x04, 0x0a
        /*005a*/ 	.short	(.L_53 - .L_52)
	.align		4
.L_52:
        /*005c*/ 	.word	index@(.nv.constant0.default_function_kernel_3)
        /*0060*/ 	.short	0x0380
        /*0062*/ 	.short	0x0010


	//----- nvinfo : EIATTR_SW_WAR
	.align		4
.L_53:
        /*0064*/ 	.byte	0x04, 0x36
        /*0066*/ 	.short	(.L_55 - .L_54)
.L_54:
        /*0068*/ 	.word	0x00000008
.L_55:


//--------------------- .nv.info.default_function_kernel_4 --------------------------
	.section	.nv.info.default_function_kernel_4,"",@"SHT_CUDA_INFO"
	.sectionflags	@""
	.align	4


	//----- nvinfo : EIATTR_CUDA_API_VERSION
	.align		4
        /*0000*/ 	.byte	0x04, 0x37
        /*0002*/ 	.short	(.L_57 - .L_56)
.L_56:
        /*0004*/ 	.word	0x00000082


	//----- nvinfo : EIATTR_KPARAM_INFO
	.align		4
.L_57:
        /*0008*/ 	.byte	0x04, 0x17
        /*000a*/ 	.short	(.L_59 - .L_58)
.L_58:
        /*000c*/ 	.word	0x00000000
        /*0010*/ 	.short	0x0002
        /*0012*/ 	.short	0x0010
        /*0014*/ 	.byte	0x00, 0xf5, 0x21, 0x00


	//----- nvinfo : EIATTR_KPARAM_INFO
	.align		4
.L_59:
        /*0018*/ 	.byte	0x04, 0x17
        /*001a*/ 	.short	(.L_61 - .L_60)
.L_60:
        /*001c*/ 	.word	0x00000000
        /*0020*/ 	.short	0x0001
        /*0022*/ 	.short	0x0008
        /*0024*/ 	.byte	0x00, 0xf5, 0x21, 0x00


	//----- nvinfo : EIATTR_KPARAM_INFO
	.align		4
.L_61:
        /*0028*/ 	.byte	0x04, 0x17
        /*002a*/ 	.short	(.L_63 - .L_62)
.L_62:
        /*002c*/ 	.word	0x00000000
        /*0030*/ 	.short	0x0000
        /*0032*/ 	.short	0x0000
        /*0034*/ 	.byte	0x00, 0xf5, 0x21, 0x00


	//----- nvinfo : EIATTR_SPARSE_MMA_MASK
	.align		4
.L_63:
        /*0038*/ 	.byte	0x03, 0x50
        /*003a*/ 	.short	0x0000


	//----- nvinfo : EIATTR_MAXREG_COUNT
	.align		4
        /*003c*/ 	.byte	0x03, 0x1b
        /*003e*/ 	.short	0x0040


	//----- nvinfo : EIATTR_MERCURY_ISA_VERSION
	.align		4
        /*0040*/ 	.byte	0x03, 0x5f
        /*0042*/ 	.short	0x0101


	//----- nvinfo : EIATTR_VRC_CTA_INIT_COUNT
	.align		4
        /*0044*/ 	.byte	0x02, 0x4a
	.zero		1
	.zero		1


	//----- nvinfo : EIATTR_EXIT_INSTR_OFFSETS
	.align		4
        /*0048*/ 	.byte	0x04, 0x1c
        /*004a*/ 	.short	(.L_65 - .L_64)


	//   ....[0]....
.L_64:
        /*004c*/ 	.word	0x000000b0


	//   ....[1]....
        /*0050*/ 	.word	0x00000740


	//----- nvinfo : EIATTR_MAX_THREADS
	.align		4
.L_65:
        /*0054*/ 	.byte	0x04, 0x05
        /*0056*/ 	.short	(.L_67 - .L_66)
.L_66:
        /*0058*/ 	.word	0x00000400
        /*005c*/ 	.word	0x00000001
        /*0060*/ 	.word	0x00000001


	//----- nvinfo : EIATTR_CBANK_PARAM_SIZE
	.align		4
.L_67:
        /*0064*/ 	.byte	0x03, 0x19
        /*0066*/ 	.short	0x0018


	//----- nvinfo : EIATTR_PARAM_CBANK
	.align		4
        /*0068*/ 	.byte	0x04, 0x0a
        /*006a*/ 	.short	(.L_69 - .L_68)
	.align		4
.L_68:
        /*006c*/ 	.word	index@(.nv.constant0.default_function_kernel_4)
        /*0070*/ 	.short	0x0380
        /*0072*/ 	.short	0x0018


	//----- nvinfo : EIATTR_SW_WAR
	.align		4
.L_69:
        /*0074*/ 	.byte	0x04, 0x36
        /*0076*/ 	.short	(.L_71 - .L_70)
.L_70:
        /*0078*/ 	.word	0x00000008
.L_71:


//--------------------- .nv.info.default_function_kernel_6 --------------------------
	.section	.nv.info.default_function_kernel_6,"",@"SHT_CUDA_INFO"
	.sectionflags	@""
	.align	4


	//----- nvinfo : EIATTR_CUDA_API_VERSION
	.align		4
        /*0000*/ 	.byte	0x04, 0x37
        /*0002*/ 	.short	(.L_73 - .L_72)
.L_72:
        /*0004*/ 	.word	0x00000082


	//----- nvinfo : EIATTR_KPARAM_INFO
	.align		4
.L_73:
        /*0008*/ 	.byte	0x04, 0x17
        /*000a*/ 	.short	(.L_75 - .L_74)
.L_74:
        /*000c*/ 	.word	0x00000000
        /*0010*/ 	.short	0x0001
        /*0012*/ 	.short	0x0008
        /*0014*/ 	.byte	0x00, 0xf5, 0x21, 0x00


	//----- nvinfo : EIATTR_KPARAM_INFO
	.align		4
.L_75:
        /*0018*/ 	.byte	0x04, 0x17
        /*001a*/ 	.short	(.L_77 - .L_76)
.L_76:
        /*001c*/ 	.word	0x00000000
        /*0020*/ 	.short	0x0000
        /*0022*/ 	.short	0x0000
        /*0024*/ 	.byte	0x00, 0xf5, 0x21, 0x00


	//----- nvinfo : EIATTR_SPARSE_MMA_MASK
	.align		4
.L_77:
        /*0028*/ 	.byte	0x03, 0x50
        /*002a*/ 	.short	0x0000


	//----- nvinfo : EIATTR_MAXREG_COUNT
	.align		4
        /*002c*/ 	.byte	0x03, 0x1b
        /*002e*/ 	.short	0x0040


	//----- nvinfo : EIATTR_MERCURY_ISA_VERSION
	.align		4
        /*0030*/ 	.byte	0x03, 0x5f
        /*0032*/ 	.short	0x0101


	//----- nvinfo : EIATTR_VRC_CTA_INIT_COUNT
	.align		4
        /*0034*/ 	.byte	0x02, 0x4a
	.zero		1
	.zero		1


	//----- nvinfo : EIATTR_EXIT_INSTR_OFFSETS
	.align		4
        /*0038*/ 	.byte	0x04, 0x1c
        /*003a*/ 	.short	(.L_79 - .L_78)


	//   ....[0]....
.L_78:
        /*003c*/ 	.word	0x00000070


	//   ....[1]....
        /*0040*/ 	.word	0x00000250


	//----- nvinfo : EIATTR_MAX_THREADS
	.align		4
.L_79:
        /*0044*/ 	.byte	0x04, 0x05
        /*0046*/ 	.short	(.L_81 - .L_80)
.L_80:
        /*0048*/ 	.word	0x00000400
        /*004c*/ 	.word	0x00000001
        /*0050*/ 	.word	0x00000001


	//----- nvinfo : EIATTR_CBANK_PARAM_SIZE
	.align		4
.L_81:
        /*0054*/ 	.byte	0x03, 0x19
        /*0056*/ 	.short	0x0010


	//----- nvinfo : EIATTR_PARAM_CBANK
	.align		4
        /*0058*/ 	.byte	0x04, 0x0a
        /*005a*/ 	.short	(.L_83 - .L_82)
	.align		4
.L_82:
        /*005c*/ 	.word	index@(.nv.constant0.default_function_kernel_6)
        /*0060*/ 	.short	0x0380
        /*0062*/ 	.short	0x0010


	//----- nvinfo : EIATTR_SW_WAR
	.align		4
.L_83:
        /*0064*/ 	.byte	0x04, 0x36
        /*0066*/ 	.short	(.L_85 - .L_84)
.L_84:
        /*0068*/ 	.word	0x00000008
.L_85:


//--------------------- .nv.info.default_function_kernel_1 --------------------------
	.section	.nv.info.default_function_kernel_1,"",@"SHT_CUDA_INFO"
	.sectionflags	@""
	.align	4


	//----- nvinfo : EIATTR_CUDA_API_VERSION
	.align		4
        /*0000*/ 	.byte	0x04, 0x37
        /*0002*/ 	.short	(.L_87 - .L_86)
.L_86:
        /*0004*/ 	.word	0x00000082


	//----- nvinfo : EIATTR_KPARAM_INFO
	.align		4
.L_87:
        /*0008*/ 	.byte	0x04, 0x17
        /*000a*/ 	.short	(.L_89 - .L_88)
.L_88:
        /*000c*/ 	.word	0x00000000
        /*0010*/ 	.short	0x0001
        /*0012*/ 	.short	0x0008
        /*0014*/ 	.byte	0x00, 0xf5, 0x21, 0x00


	//----- nvinfo : EIATTR_KPARAM_INFO
	.align		4
.L_89:
        /*0018*/ 	.byte	0x04, 0x17
        /*001a*/ 	.short	(.L_91 - .L_90)
.L_90:
        /*001c*/ 	.word	0x00000000
        /*0020*/ 	.short	0x0000
        /*0022*/ 	.short	0x0000
        /*0024*/ 	.byte	0x00, 0xf5, 0x21, 0x00


	//----- nvinfo : EIATTR_SPARSE_MMA_MASK
	.align		4
.L_91:
        /*0028*/ 	.byte	0x03, 0x50
        /*002a*/ 	.short	0x0000


	//----- nvinfo : EIATTR_MAXREG_COUNT
	.align		4
        /*002c*/ 	.byte	0x03, 0x1b
        /*002e*/ 	.short	0x0040


	//----- nvinfo : EIATTR_MERCURY_ISA_VERSION
	.align		4
        /*0030*/ 	.byte	0x03, 0x5f
        /*0032*/ 	.short	0x0101


	//----- nvinfo : EIATTR_VRC_CTA_INIT_COUNT
	.align		4
        /*0034*/ 	.byte	0x02, 0x4a
	.zero		1
	.zero		1


	//----- nvinfo : EIATTR_EXIT_INSTR_OFFSETS
	.align		4
        /*0038*/ 	.byte	0x04, 0x1c
        /*003a*/ 	.short	(.L_93 - .L_92)


	//   ....[0]....
.L_92:
        /*003c*/ 	.word	0x00000070


	//   ....[1]....
        /*0040*/ 	.word	0x000001b0


	//----- nvinfo : EIATTR_MAX_THREADS
	.align		4
.L_93:
        /*0044*/ 	.byte	0x04, 0x05
        /*0046*/ 	.short	(.L_95 - .L_94)
.L_94:
        /*0048*/ 	.word	0x00000400
        /*004c*/ 	.word	0x00000001
        /*0050*/ 	.word	0x00000001


	//----- nvinfo : EIATTR_CBANK_PARAM_SIZE
	.align		4
.L_95:
        /*0054*/ 	.byte	0x03, 0x19
        /*0056*/ 	.short	0x0010


	//----- nvinfo : EIATTR_PARAM_CBANK
	.align		4
        /*0058*/ 	.byte	0x04, 0x0a
        /*005a*/ 	.short	(.L_97 - .L_96)
	.align		4
.L_96:
        /*005c*/ 	.word	index@(.nv.constant0.default_function_kernel_1)
        /*0060*/ 	.short	0x0380
        /*0062*/ 	.short	0x0010


	//----- nvinfo : EIATTR_SW_WAR
	.align		4
.L_97:
        /*0064*/ 	.byte	0x04, 0x36
        /*0066*/ 	.short	(.L_99 - .L_98)
.L_98:
        /*0068*/ 	.word	0x00000008
.L_99:


//--------------------- .nv.info.default_function_kernel_2 --------------------------
	.section	.nv.info.default_function_kernel_2,"",@"SHT_CUDA_INFO"
	.sectionflags	@""
	.align	4


	//----- nvinfo : EIATTR_CUDA_API_VERSION
	.align		4
        /*0000*/ 	.byte	0x04, 0x37
        /*0002*/ 	.short	(.L_101 - .L_100)
.L_100:
        /*0004*/ 	.word	0x00000082


	//----- nvinfo : EIATTR_KPARAM_INFO
	.align		4
.L_101:
        /*0008*/ 	.byte	0x04, 0x17
        /*000a*/ 	.short	(.L_103 - .L_102)
.L_102:
        /*000c*/ 	.word	0x00000000
        /*0010*/ 	.short	0x0001
        /*0012*/ 	.short	0x0008
        /*0014*/ 	.byte	0x00, 0xf5, 0x21, 0x00


	//----- nvinfo : EIATTR_KPARAM_INFO
	.align		4
.L_103:
        /*0018*/ 	.byte	0x04, 0x17
        /*001a*/ 	.short	(.L_105 - .L_104)
.L_104:
        /*001c*/ 	.word	0x00000000
        /*0020*/ 	.short	0x0000
        /*0022*/ 	.short	0x0000
        /*0024*/ 	.byte	0x00, 0xf5, 0x21, 0x00


	//----- nvinfo : EIATTR_SPARSE_MMA_MASK
	.align		4
.L_105:
        /*0028*/ 	.byte	0x03, 0x50
        /*002a*/ 	.short	0x0000


	//----- nvinfo : EIATTR_MAXREG_COUNT
	.align		4
        /*002c*/ 	.byte	0x03, 0x1b
        /*002e*/ 	.short	0x0040


	//----- nvinfo : EIATTR_MERCURY_ISA_VERSION
	.align		4
        /*0030*/ 	.byte	0x03, 0x5f
        /*0032*/ 	.short	0x0101


	//----- nvinfo : EIATTR_VRC_CTA_INIT_COUNT
	.align		4
        /*0034*/ 	.byte	0x02, 0x4a
	.zero		1
	.zero		1


	//----- nvinfo : EIATTR_EXIT_INSTR_OFFSETS
	.align		4
        /*0038*/ 	.byte	0x04, 0x1c
        /*003a*/ 	.short	(.L_107 - .L_106)


	//   ....[0]....
.L_106:
        /*003c*/ 	.word	0x00000070


	//   ....[1]....
        /*0040*/ 	.word	0x00000140


	//----- nvinfo : EIATTR_MAX_THREADS
	.align		4
.L_107:
        /*0044*/ 	.byte	0x04, 0x05
        /*0046*/ 	.short	(.L_109 - .L_108)
.L_108:
        /*0048*/ 	.word	0x00000400
        /*004c*/ 	.word	0x00000001
        /*0050*/ 	.word	0x00000001


	//----- nvinfo : EIATTR_CBANK_PARAM_SIZE
	.align		4
.L_109:
        /*0054*/ 	.byte	0x03, 0x19
        /*0056*/ 	.short	0x0010


	//----- nvinfo : EIATTR_PARAM_CBANK
	.align		4
        /*0058*/ 	.byte	0x04, 0x0a
        /*005a*/ 	.short	(.L_111 - .L_110)
	.align		4
.L_110:
        /*005c*/ 	.word	index@(.nv.constant0.default_function_kernel_2)
        /*0060*/ 	.short	0x0380
        /*0062*/ 	.short	0x0010


	//----- nvinfo : EIATTR_SW_WAR
	.align		4
.L_111:
        /*0064*/ 	.byte	0x04, 0x36
        /*0066*/ 	.short	(.L_113 - .L_112)
.L_112:
        /*0068*/ 	.word	0x00000008
.L_113:


//--------------------- .nv.info.default_function_kernel --------------------------
	.section	.nv.info.default_function_kernel,"",@"SHT_CUDA_INFO"
	.sectionflags	@""
	.align	4


	//----- nvinfo : EIATTR_CUDA_API_VERSION
	.align		4
        /*0000*/ 	.byte	0x04, 0x37
        /*0002*/ 	.short	(.L_115 - .L_114)
.L_114:
        /*0004*/ 	.word	0x00000082


	//----- nvinfo : EIATTR_KPARAM_INFO
	.align		4
.L_115:
        /*0008*/ 	.byte	0x04, 0x17
        /*000a*/ 	.short	(.L_117 - .L_116)
.L_116:
        /*000c*/ 	.word	0x00000000
        /*0010*/ 	.short	0x0001
        /*0012*/ 	.short	0x0008
        /*0014*/ 	.byte	0x00, 0xf5, 0x21, 0x00


	//----- nvinfo : EIATTR_KPARAM_INFO
	.align		4
.L_117:
        /*0018*/ 	.byte	0x04, 0x17
        /*001a*/ 	.short	(.L_119 - .L_118)
.L_118:
        /*001c*/ 	.word	0x00000000
        /*0020*/ 	.short	0x0000
        /*0022*/ 	.short	0x0000
        /*0024*/ 	.byte	0x00, 0xf5, 0x21, 0x00


	//----- nvinfo : EIATTR_SPARSE_MMA_MASK
	.align		4
.L_119:
        /*0028*/ 	.byte	0x03, 0x50
        /*002a*/ 	.short	0x0000


	//----- nvinfo : EIATTR_MAXREG_COUNT
	.align		4
        /*002c*/ 	.byte	0x03, 0x1b
        /*002e*/ 	.short	0x0040


	//----- nvinfo : EIATTR_MERCURY_ISA_VERSION
	.align		4
        /*0030*/ 	.byte	0x03, 0x5f
        /*0032*/ 	.short	0x0101


	//----- nvinfo : EIATTR_VRC_CTA_INIT_COUNT
	.align		4
        /*0034*/ 	.byte	0x02, 0x4a
	.zero		1
	.zero		1


	//----- nvinfo : EIATTR_EXIT_INSTR_OFFSETS
	.align		4
        /*0038*/ 	.byte	0x04, 0x1c
        /*003a*/ 	.short	(.L_121 - .L_120)


	//   ....[0]....
.L_120:
        /*003c*/ 	.word	0x00000070


	//   ....[1]....
        /*0040*/ 	.word	0x00000260


	//----- nvinfo : EIATTR_MAX_THREADS
	.align		4
.L_121:
        /*0044*/ 	.byte	0x04, 0x05
        /*0046*/ 	.short	(.L_123 - .L_122)
.L_122:
        /*0048*/ 	.word	0x00000400
        /*004c*/ 	.word	0x00000001
        /*0050*/ 	.word	0x00000001


	//----- nvinfo : EIATTR_CBANK_PARAM_SIZE
	.align		4
.L_123:
        /*0054*/ 	.byte	0x03, 0x19
        /*0056*/ 	.short	0x0010


	//----- nvinfo : EIATTR_PARAM_CBANK
	.align		4
        /*0058*/ 	.byte	0x04, 0x0a
        /*005a*/ 	.short	(.L_125 - .L_124)
	.align		4
.L_124:
        /*005c*/ 	.word	index@(.nv.constant0.default_function_kernel)
        /*0060*/ 	.short	0x0380
        /*0062*/ 	.short	0x0010


	//----- nvinfo : EIATTR_SW_WAR
	.align		4
.L_125:
        /*0064*/ 	.byte	0x04, 0x36
        /*0066*/ 	.short	(.L_127 - .L_126)
.L_126:
        /*0068*/ 	.word	0x00000008
.L_127:


//--------------------- .nv.info.default_function_kernel_5 --------------------------
	.section	.nv.info.default_function_kernel_5,"",@"SHT_CUDA_INFO"
	.sectionflags	@""
	.align	4


	//----- nvinfo : EIATTR_CUDA_API_VERSION
	.align		4
        /*0000*/ 	.byte	0x04, 0x37
        /*0002*/ 	.short	(.L_129 - .L_128)
.L_128:
        /*0004*/ 	.word	0x00000082


	//----- nvinfo : EIATTR_KPARAM_INFO
	.align		4
.L_129:
        /*0008*/ 	.byte	0x04, 0x17
        /*000a*/ 	.short	(.L_131 - .L_130)
.L_130:
        /*000c*/ 	.word	0x00000000
        /*0010*/ 	.short	0x0002
        /*0012*/ 	.short	0x0010
        /*0014*/ 	.byte	0x00, 0xf5, 0x21, 0x00


	//----- nvinfo : EIATTR_KPARAM_INFO
	.align		4
.L_131:
        /*0018*/ 	.byte	0x04, 0x17
        /*001a*/ 	.short	(.L_133 - .L_132)
.L_132:
        /*001c*/ 	.word	0x00000000
        /*0020*/ 	.short	0x0001
        /*0022*/ 	.short	0x0008
        /*0024*/ 	.byte	0x00, 0xf5, 0x21, 0x00


	//----- nvinfo : EIATTR_KPARAM_INFO
	.align		4
.L_133:
        /*0028*/ 	.byte	0x04, 0x17
        /*002a*/ 	.short	(.L_135 - .L_134)
.L_134:
        /*002c*/ 	.word	0x00000000
        /*0030*/ 	.short	0x0000
        /*0032*/ 	.short	0x0000
        /*0034*/ 	.byte	0x00, 0xf5, 0x21, 0x00


	//----- nvinfo : EIATTR_SPARSE_MMA_MASK
	.align		4
.L_135:
        /*0038*/ 	.byte	0x03, 0x50
        /*003a*/ 	.short	0x0000


	//----- nvinfo : EIATTR_MAXREG_COUNT
	.align		4
        /*003c*/ 	.byte	0x03, 0x1b
        /*003e*/ 	.short	0x0040


	//----- nvinfo : EIATTR_MERCURY_ISA_VERSION
	.align		4
        /*0040*/ 	.byte	0x03, 0x5f
        /*0042*/ 	.short	0x0101


	//----- nvinfo : EIATTR_VRC_CTA_INIT_COUNT
	.align		4
        /*0044*/ 	.byte	0x02, 0x4a
	.zero		1
	.zero		1


	//----- nvinfo : EIATTR_EXIT_INSTR_OFFSETS
	.align		4
        /*0048*/ 	.byte	0x04, 0x1c
        /*004a*/ 	.short	(.L_137 - .L_136)


	//   ....[0]....
.L_136:
        /*004c*/ 	.word	0x00000070


	//   ....[1]....
        /*0050*/ 	.word	0x000001e0


	//----- nvinfo : EIATTR_MAX_THREADS
	.align		4
.L_137:
        /*0054*/ 	.byte	0x04, 0x05
        /*0056*/ 	.short	(.L_139 - .L_138)
.L_138:
        /*0058*/ 	.word	0x00000400
        /*005c*/ 	.word	0x00000001
        /*0060*/ 	.word	0x00000001


	//----- nvinfo : EIATTR_CBANK_PARAM_SIZE
	.align		4
.L_139:
        /*0064*/ 	.byte	0x03, 0x19
        /*0066*/ 	.short	0x0018


	//----- nvinfo : EIATTR_PARAM_CBANK
	.align		4
        /*0068*/ 	.byte	0x04, 0x0a
        /*006a*/ 	.short	(.L_141 - .L_140)
	.align		4
.L_140:
        /*006c*/ 	.word	index@(.nv.constant0.default_function_kernel_5)
        /*0070*/ 	.short	0x0380
        /*0072*/ 	.short	0x0018


	//----- nvinfo : EIATTR_SW_WAR
	.align		4
.L_141:
        /*0074*/ 	.byte	0x04, 0x36
        /*0076*/ 	.short	(.L_143 - .L_142)
.L_142:
        /*0078*/ 	.word	0x00000008
.L_143:


//--------------------- .nv.callgraph             --------------------------
	.section	.nv.callgraph,"",@"SHT_CUDA_CALLGRAPH"
	.align	4
	.sectionentsize	8
	.align		4
        /*0000*/ 	.word	0x00000000
	.align		4
        /*0004*/ 	.word	0xffffffff
	.align		4
        /*0008*/ 	.word	0x00000000
	.align		4
        /*000c*/ 	.word	0xfffffffe
	.align		4
        /*0010*/ 	.word	0x00000000
	.align		4
        /*0014*/ 	.word	0xfffffffd
	.align		4
        /*0018*/ 	.word	0x00000000
	.align		4
        /*001c*/ 	.word	0xfffffffc


//--------------------- .text.default_function_kernel_3 --------------------------
	.section	.text.default_function_kernel_3,"ax",@progbits
	.align	128
        .global         default_function_kernel_3
        .type           default_function_kernel_3,@function
        .size           default_function_kernel_3,(.L_x_7 - default_function_kernel_3)
        .other          default_function_kernel_3,@"STO_CUDA_ENTRY STV_DEFAULT"
default_function_kernel_3:
.text.default_function_kernel_3:
[----:B------:R-:W-:Y:S01]  /*0000*/  LDC R1, c[0x0][0x37c] ;  /* 0x0000df00ff017b82 */ /* 0x000fe20000000800 */
[----:B------:R-:W0:Y:S07]  /*0010*/  S2R R6, SR_CTAID.X ;  /* 0x0000000000067919 */ /* 0x000e2e0000002500 */
[----:B------:R-:W1:Y:S01]  /*0020*/  LDC.64 R2, c[0x0][0x380] ;  /* 0x0000e000ff027b82 */ /* 0x000e620000000a00 */
[----:B------:R-:W2:Y:S01]  /*0030*/  LDCU.64 UR4, c[0x0][0x358] ;  /* 0x00006b00ff0477ac */ /* 0x000ea20008000a00 */
[----:B------:R-:W3:Y:S01]  /*0040*/  S2R R7, SR_TID.X ;  /* 0x0000000000077919 */ /* 0x000ee20000002100 */
[----:B0-----:R-:W-:-:S05]  /*0050*/  IMAD.SHL.U32 R0, R6, 0x400, RZ ;  /* 0x0000040006007824 */ /* 0x001fca00078e00ff */
[----:B---3--:R-:W-:-:S04]  /*0060*/  LOP3.LUT R5, R0, R7, RZ, 0xfc, !PT ;  /* 0x0000000700057212 */ /* 0x008fc800078efcff */
[C---:B------:R-:W-:Y:S01]  /*0070*/  ISETP.GT.U32.AND P0, PT, R5.reuse, 0x4f0, PT ;  /* 0x000004f00500780c */ /* 0x040fe20003f04070 */
[----:B-1----:R-:W-:-:S12]  /*0080*/  IMAD.WIDE.U32 R2, R5, 0x4, R2 ;  /* 0x0000000405027825 */ /* 0x002fd800078e0002 */
[----:B------:R-:W-:-:S05]  /*0090*/  @!P0 IMAD.MOV.U32 R5, RZ, RZ, -0x800003 ;  /* 0xff7ffffdff058424 */ /* 0x000fca00078e00ff */
[----:B--2---:R0:W-:Y:S01]  /*00a0*/  @!P0 STG.E desc[UR4][R2.64], R5 ;  /* 0x0000000502008986 */ /* 0x0041e2000c101904 */
[----:B------:R-:W-:Y:S05]  /*00b0*/  @P0 EXIT ;  /* 0x000000000000094d */ /* 0x000fea0003800000 */
[----:B0-----:R-:W0:Y:S01]  /*00c0*/  LDC.64 R4, c[0x0][0x388] ;  /* 0x0000e200ff047b82 */ /* 0x001e220000000a00 */
[----:B------:R-:W-:Y:S01]  /*00d0*/  IMAD R7, R6, 0x400, R7 ;  /* 0x0000040006077824 */ /* 0x000fe200078e0207 */
[----:B------:R-:W2:Y:S03]  /*00e0*/  LDG.E R16, desc[UR4][R2.64] ;  /* 0x0000000402107981 */ /* 0x000ea6000c1e1900 */
[----:B------:R-:W-:-:S04]  /*00f0*/  IMAD R7, R7, 0xc, RZ ;  /* 0x0000000c07077824 */ /* 0x000fc800078e02ff */
[----:B0-----:R-:W-:-:S05]  /*0100*/  IMAD.WIDE.U32 R4, R7, 0x4, R4 ;  /* 0x0000000407047825 */ /* 0x001fca00078e0004 */
[----:B------:R-:W2:Y:S04]  /*0110*/  LDG.E.CONSTANT R0, desc[UR4][R4.64] ;  /* 0x0000000404007981 */ /* 0x000ea8000c1e9900 */
[----:B------:R-:W2:Y:S04]  /*0120*/  LDG.E.CONSTANT R7, desc[UR4][R4.64+0x4] ;  /* 0x0000040404077981 */ /* 0x000ea8000c1e9900 */
[----:B------:R-:W3:Y:S04]  /*0130*/  LDG.E.CONSTANT R9, desc[UR4][R4.64+0x8] ;  /* 0x0000080404097981 */ /* 0x000ee8000c1e9900 */
[----:B------:R-:W3:Y:S04]  /*0140*/  LDG.E.CONSTANT R6, desc[UR4][R4.64+0xc] ;  /* 0x00000c0404067981 */ /* 0x000ee8000c1e9900 */
[----:B------:R-:W4:Y:S04]  /*0150*/  LDG.E.CONSTANT R11, desc[UR4][R4.64+0x10] ;  /* 0x00001004040b7981 */ /* 0x000f28000c1e9900 */
[----:B------:R-:W4:Y:S04]  /*0160*/  LDG.E.CONSTANT R8, desc[UR4][R4.64+0x14] ;  /* 0x0000140404087981 */ /* 0x000f28000c1e9900 */
[----:B------:R-:W5:Y:S04]  /*0170*/  LDG.E.CONSTANT R13, desc[UR4][R4.64+0x18] ;  /* 0x00001804040d7981 */ /* 0x000f68000c1e9900 */
[----:B------:R-:W5:Y:S04]  /*0180*/  LDG.E.CONSTANT R10, desc[UR4][R4.64+0x1c] ;  /* 0x00001c04040a7981 */ /* 0x000f68000c1e9900 */
[----:B------:R-:W5:Y:S04]  /*0190*/  LDG.E.CONSTANT R15, desc[UR4][R4.64+0x20] ;  /* 0x00002004040f7981 */ /* 0x000f68000c1e9900 */
[----:B------:R-:W5:Y:S04]  /*01a0*/  LDG.E.CONSTANT R12, desc[UR4][R4.64+0x24] ;  /* 0x00002404040c7981 */ /* 0x000f68000c1e9900 */
[----:B------:R-:W5:Y:S04]  /*01b0*/  LDG.E.CONSTANT R17, desc[UR4][R4.64+0x28] ;  /* 0x0000280404117981 */ /* 0x000f68000c1e9900 */
[----:B------:R-:W5:Y:S01]  /*01c0*/  LDG.E.CONSTANT R14, desc[UR4][R4.64+0x2c] ;  /* 0x00002c04040e7981 */ /* 0x000f62000c1e9900 */
[----:B--2---:R-:W-:-:S04]  /*01d0*/  FMNMX3 R0, R16, R0, R7, !PT ;  /* 0x0000000010007276 */ /* 0x004fc80007800007 */
[----:B---3--:R-:W-:-:S04]  /*01e0*/  FMNMX3 R0, R0, R9, R6, !PT ;  /* 0x0000000900007276 */ /* 0x008fc80007800006 */
[----:B----4-:R-:W-:-:S04]  /*01f0*/  FMNMX3 R0, R0, R11, R8, !PT ;  /* 0x0000000b00007276 */ /* 0x010fc80007800008 */
[----:B-----5:R-:W-:-:S04]  /*0200*/  FMNMX3 R0, R0, R13, R10, !PT ;  /* 0x0000000d00007276 */ /* 0x020fc8000780000a */
[----:B------:R-:W-:-:S04]  /*0210*/  FMNMX3 R0, R0, R15, R12, !PT ;  /* 0x0000000f00007276 */ /* 0x000fc8000780000c */
[----:B------:R-:W-:-:S05]  /*0220*/  FMNMX3 R17, R0, R17, R14, !PT ;  /* 0x0000001100117276 */ /* 0x000fca000780000e */
[----:B------:R-:W-:Y:S01]  /*0230*/  STG.E desc[UR4][R2.64], R17 ;  /* 0x0000001102007986 */ /* 0x000fe2000c101904 */
[----:B------:R-:W-:Y:S05]  /*0240*/  EXIT ;  /* 0x000000000000794d */ /* 0x000fea0003800000 */
.L_x_0:
[----:B------:R-:W-:-:S00]  /*0250*/  BRA `(.L_x_0) ;  /* 0xfffffffc00fc7947 */ /* 0x000fc0000383ffff */
[----:B------:R-:W-:-:S00]  /*0260*/  NOP ;  /* 0x0000000000007918 */ /* 0x000fc00000000000 */
        /* <DEDUP_REMOVED lines=9> */
.L_x_7:


//--------------------- .text.default_function_kernel_4 --------------------------
	.section	.text.default_function_kernel_4,"ax",@progbits
	.align	128
        .global         default_function_kernel_4
        .type           default_function_kernel_4,@function
        .size           default_function_kernel_4,(.L_x_8 - default_function_kernel_4)
        .other          default_function_kernel_4,@"STO_CUDA_ENTRY STV_DEFAULT"
default_function_kernel_4:
.text.default_function_kernel_4:
[----:B------:R-:W-:Y:S01]  /*0000*/  LDC R1, c[0x0][0x37c] ;  /* 0x0000df00ff017b82 */ /* 0x000fe20000000800 */
[----:B------:R-:W0:Y:S07]  /*0010*/  S2R R8, SR_CTAID.X ;  /* 0x0000000000087919 */ /* 0x000e2e0000002500 */
[----:B------:R-:W1:Y:S01]  /*0020*/  LDC.64 R2, c[0x0][0x390] ;  /* 0x0000e400ff027b82 */ /* 0x000e620000000a00 */
[----:B------:R-:W2:Y:S01]  /*0030*/  LDCU.64 UR4, c[0x0][0x358] ;  /* 0x00006b00ff0477ac */ /* 0x000ea20008000a00 */
[----:B------:R-:W3:Y:S06]  /*0040*/  S2R R11, SR_TID.X ;  /* 0x00000000000b7919 */ /* 0x000eec0000002100 */
[----:B------:R-:W4:Y:S01]  /*0050*/  LDC.64 R6, c[0x0][0x380] ;  /* 0x0000e000ff067b82 */ /* 0x000f220000000a00 */
[----:B0-----:R-:W-:-:S04]  /*0060*/  SHF.L.U32 R0, R8, 0xa, RZ ;  /* 0x0000000a08007819 */ /* 0x001fc800000006ff */
[----:B---3--:R-:W-:-:S04]  /*0070*/  LOP3.LUT R9, R0, R11, RZ, 0xfc, !PT ;  /* 0x0000000b00097212 */ /* 0x008fc800078efcff */
[C---:B------:R-:W-:Y:S01]  /*0080*/  ISETP.GT.U32.AND P0, PT, R9.reuse, 0x4f0, PT ;  /* 0x000004f00900780c */ /* 0x040fe20003f04070 */
[----:B-1----:R-:W-:-:S12]  /*0090*/  IMAD.WIDE.U32 R2, R9, 0x4, R2 ;  /* 0x0000000409027825 */ /* 0x002fd800078e0002 */
[----:B--2---:R0:W-:Y:S01]  /*00a0*/  @!P0 STG.E desc[UR4][R2.64], RZ ;  /* 0x000000ff02008986 */ /* 0x0041e2000c101904 */
[----:B------:R-:W-:Y:S05]  /*00b0*/  @P0 EXIT ;  /* 0x000000000000094d */ /* 0x000fea0003800000 */
[----:B------:R-:W1:Y:S01]  /*00c0*/  LDC.64 R4, c[0x0][0x388] ;  /* 0x0000e200ff047b82 */ /* 0x000e620000000a00 */
[----:B------:R-:W-:Y:S01]  /*00d0*/  LEA R11, R8, R11, 0xa ;  /* 0x0000000b080b7211 */ /* 0x000fe200078e50ff */
[----:B----4-:R-:W-:-:S04]  /*00e0*/  IMAD.WIDE.U32 R6, R9, 0x4, R6 ;  /* 0x0000000409067825 */ /* 0x010fc800078e0006 */
[----:B------:R-:W-:Y:S01]  /*00f0*/  IMAD R11, R11, 0xc, RZ ;  /* 0x0000000c0b0b7824 */ /* 0x000fe200078e02ff */
[----:B------:R-:W2:Y:S04]  /*0100*/  LDG.E.CONSTANT R0, desc[UR4][R6.64] ;  /* 0x0000000406007981 */ /* 0x000ea8000c1e9900 */
[----:B------:R-:W3:Y:S01]  /*0110*/  LDG.E R6, desc[UR4][R2.64] ;  /* 0x0000000402067981 */ /* 0x000ee2000c1e1900 */
[----:B-1----:R-:W-:-:S05]  /*0120*/  IMAD.WIDE.U32 R4, R11, 0x4, R4 ;  /* 0x000000040b047825 */ /* 0x002fca00078e0004 */
[----:B------:R-:W2:Y:S04]  /*0130*/  LDG.E.CONSTANT R21, desc[UR4][R4.64] ;  /* 0x0000000404157981 */ /* 0x000ea8000c1e9900 */
[----:B------:R-:W4:Y:S04]  /*0140*/  LDG.E.CONSTANT R23, desc[UR4][R4.64+0x4] ;  /* 0x0000040404177981 */ /* 0x000f28000c1e9900 */
[----:B------:R-:W5:Y:S04]  /*0150*/  LDG.E.CONSTANT R25, desc[UR4][R4.64+0x8] ;  /* 0x0000080404197981 */ /* 0x000f68000c1e9900 */
[----:B------:R-:W3:Y:S04]  /*0160*/  LDG.E.CONSTANT R27, desc[UR4][R4.64+0xc] ;  /* 0x00000c04041b7981 */ /* 0x000ee8000c1e9900 */
[----:B------:R-:W3:Y:S04]  /*0170*/  LDG.E.CONSTANT R29, desc[UR4][R4.64+0x10] ;  /* 0x00001004041d7981 */ /* 0x000ee8000c1e9900 */
[----:B------:R-:W3:Y:S04]  /*0180*/  LDG.E.CONSTANT R19, desc[UR4][R4.64+0x14] ;  /* 0x0000140404137981 */ /* 0x000ee8000c1e9900 */
[----:B------:R-:W3:Y:S04]  /*0190*/  LDG.E.CONSTANT R17, desc[UR4][R4.64+0x18] ;  /* 0x0000180404117981 */ /* 0x000ee8000c1e9900 */
[----:B------:R-:W3:Y:S04]  /*01a0*/  LDG.E.CONSTANT R15, desc[UR4][R4.64+0x1c] ;  /* 0x00001c04040f7981 */ /* 0x000ee8000c1e9900 */
[----:B------:R-:W3:Y:S04]  /*01b0*/  LDG.E.CONSTANT R13, desc[UR4][R4.64+0x20] ;  /* 0x00002004040d7981 */ /* 0x000ee8000c1e9900 */
[----:B------:R-:W3:Y:S04]  /*01c0*/  LDG.E.CONSTANT R11, desc[UR4][R4.64+0x24] ;  /* 0x00002404040b7981 */ /* 0x000ee8000c1e9900 */
[----:B------:R-:W3:Y:S04]  /*01d0*/  LDG.E.CONSTANT R7, desc[UR4][R4.64+0x28] ;  /* 0x0000280404077981 */ /* 0x000ee8000c1e9900 */
[----:B------:R1:W3:Y:S01]  /*01e0*/  LDG.E.CONSTANT R9, desc[UR4][R4.64+0x2c] ;  /* 0x00002c0404097981 */ /* 0x0002e2000c1e9900 */
[----:B--2---:R-:W-:-:S04]  /*01f0*/  FADD R21, R21, -R0 ;  /* 0x8000000015157221 */ /* 0x004fc80000000000 */
[----:B------:R-:W-:Y:S01]  /*0200*/  FMUL R21, R21, 1.4426950216293334961 ;  /* 0x3fb8aa3b15157820 */ /* 0x000fe20000400000 */
[C---:B----4-:R-:W-:Y:S01]  /*0210*/  FADD R23, -R0.reuse, R23 ;  /* 0x0000001700177221 */ /* 0x050fe20000000100 */
[----:B-----5:R-:W-:-:S03]  /*0220*/  FADD R25, -R0, R25 ;  /* 0x0000001900197221 */ /* 0x020fc60000000100 */
[----:B------:R-:W-:Y:S01]  /*0230*/  FSETP.GEU.AND P3, PT, R21, -126, PT ;  /* 0xc2fc00001500780b */ /* 0x000fe20003f6e000 */
[----:B------:R-:W-:Y:S01]  /*0240*/  FMUL R23, R23, 1.4426950216293334961 ;  /* 0x3fb8aa3b17177820 */ /* 0x000fe20000400000 */
[----:B------:R-:W-:Y:S01]  /*0250*/  FMUL R8, R25, 1.4426950216293334961 ;  /* 0x3fb8aa3b19087820 */ /* 0x000fe20000400000 */
[----:B---3--:R-:W-:-:S03]  /*0260*/  FADD R27, -R0, R27 ;  /* 0x0000001b001b7221 */ /* 0x008fc60000000100 */
[----:B------:R-:W-:Y:S01]  /*0270*/  FSETP.GEU.AND P2, PT, R23, -126, PT ;  /* 0xc2fc00001700780b */ /* 0x000fe20003f4e000 */
[----:B------:R-:W-:Y:S01]  /*0280*/  FADD R29, -R0, R29 ;  /* 0x0000001d001d7221 */ /* 0x000fe20000000100 */
[----:B------:R-:W-:Y:S01]  /*0290*/  FMUL R10, R27, 1.4426950216293334961 ;  /* 0x3fb8aa3b1b0a7820 */ /* 0x000fe20000400000 */
[----:B------:R-:W-:Y:S02]  /*02a0*/  FSETP.GEU.AND P6, PT, R8, -126, PT ;  /* 0xc2fc00000800780b */ /* 0x000fe40003fce000 */
[----:B------:R-:W-:Y:S02]  /*02b0*/  FMUL R12, R29, 1.4426950216293334961 ;  /* 0x3fb8aa3b1d0c7820 */ /* 0x000fe40000400000 */
[----:B------:R-:W-:Y:S01]  /*02c0*/  FSETP.GEU.AND P5, PT, R10, -126, PT ;  /* 0xc2fc00000a00780b */ /* 0x000fe20003fae000 */
[----:B------:R-:W-:Y:S02]  /*02d0*/  @!P3 FMUL R21, R21, 0.5 ;  /* 0x3f0000001515b820 */ /* 0x000fe40000400000 */
[----:B------:R-:W-:Y:S01]  /*02e0*/  FSETP.GEU.AND P1, PT, R12, -126, PT ;  /* 0xc2fc00000c00780b */ /* 0x000fe20003f2e000 */
[C---:B------:R-:W-:Y:S01]  /*02f0*/  FADD R19, -R0.reuse, R19 ;  /* 0x0000001300137221 */ /* 0x040fe20000000100 */
[----:B-1----:R-:W1:Y:S01]  /*0300*/  MUFU.EX2 R5, R21 ;  /* 0x0000001500057308 */ /* 0x002e620000000800 */
[----:B------:R-:W-:Y:S01]  /*0310*/  @!P2 FMUL R23, R23, 0.5 ;  /* 0x3f0000001717a820 */ /* 0x000fe20000400000 */
[----:B------:R-:W-:Y:S01]  /*0320*/  FADD R17, -R0, R17 ;  /* 0x0000001100117221 */ /* 0x000fe20000000100 */
[----:B------:R-:W-:Y:S01]  /*0330*/  FMUL R19, R19, 1.4426950216293334961 ;  /* 0x3fb8aa3b13137820 */ /* 0x000fe20000400000 */
[----:B------:R-:W-:Y:S01]  /*0340*/  @!P6 FMUL R8, R8, 0.5 ;  /* 0x3f0000000808e820 */ /* 0x000fe20000400000 */
[----:B------:R-:W-:Y:S01]  /*0350*/  FADD R15, -R0, R15 ;  /* 0x0000000f000f7221 */ /* 0x000fe20000000100 */
[----:B------:R-:W-:-:S02]  /*0360*/  FMUL R17, R17, 1.4426950216293334961 ;  /* 0x3fb8aa3b11117820 */ /* 0x000fc40000400000 */
[----:B------:R-:W2:Y:S01]  /*0370*/  MUFU.EX2 R4, R23 ;  /* 0x0000001700047308 */ /* 0x000ea20000000800 */
[----:B------:R-:W-:Y:S01]  /*0380*/  @!P5 FMUL R10, R10, 0.5 ;  /* 0x3f0000000a0ad820 */ /* 0x000fe20000400000 */
[----:B------:R-:W-:Y:S01]  /*0390*/  FSETP.GEU.AND P0, PT, R19, -126, PT ;  /* 0xc2fc00001300780b */ /* 0x000fe20003f0e000 */
[----:B------:R-:W-:Y:S01]  /*03a0*/  @!P1 FMUL R12, R12, 0.5 ;  /* 0x3f0000000c0c9820 */ /* 0x000fe20000400000 */
[----:B------:R-:W-:Y:S01]  /*03b0*/  FSETP.GEU.AND P4, PT, R17, -126, PT ;  /* 0xc2fc00001100780b */ /* 0x000fe20003f8e000 */
[----:B------:R-:W-:-:S03]  /*03c0*/  FMUL R15, R15, 1.4426950216293334961 ;  /* 0x3fb8aa3b0f0f7820 */ /* 0x000fc60000400000 */
[----:B------:R-:W3:Y:S01]  /*03d0*/  MUFU.EX2 R8, R8 ;  /* 0x0000000800087308 */ /* 0x000ee20000000800 */
[----:B------:R-:W-:Y:S01]  /*03e0*/  FADD R14, -R0, R13 ;  /* 0x0000000d000e7221 */ /* 0x000fe20000000100 */
[----:B-1----:R-:W-:Y:S01]  /*03f0*/  @!P3 FMUL R5, R5, R5 ;  /* 0x000000050505b220 */ /* 0x002fe20000400000 */
[----:B------:R-:W-:-:S05]  /*0400*/  FSETP.GEU.AND P3, PT, R15, -126, PT ;  /* 0xc2fc00000f00780b */ /* 0x000fca0003f6e000 */
[----:B------:R-:W1:Y:S01]  /*0410*/  MUFU.EX2 R10, R10 ;  /* 0x0000000a000a7308 */ /* 0x000e620000000800 */
[----:B------:R-:W-:Y:S01]  /*0420*/  FMUL R14, R14, 1.4426950216293334961 ;  /* 0x3fb8aa3b0e0e7820 */ /* 0x000fe20000400000 */
[----:B------:R-:W-:Y:S01]  /*0430*/  FADD R16, -R0, R11 ;  /* 0x0000000b00107221 */ /* 0x000fe20000000100 */
[----:B------:R-:W-:-:S05]  /*0440*/  @!P0 FMUL R19, R19, 0.5 ;  /* 0x3f00000013138820 */ /* 0x000fca0000400000 */
[----:B------:R-:W4:Y:S01]  /*0450*/  MUFU.EX2 R12, R12 ;  /* 0x0000000c000c7308 */ /* 0x000f220000000800 */
[----:B--2---:R-:W-:Y:S01]  /*0460*/  @!P2 FMUL R4, R4, R4 ;  /* 0x000000040404a220 */ /* 0x004fe20000400000 */
[----:B------:R-:W-:Y:S01]  /*0470*/  FADD R7, -R0, R7 ;  /* 0x0000000700077221 */ /* 0x000fe20000000100 */
[----:B------:R-:W-:Y:S01]  /*0480*/  FMUL R16, R16, 1.4426950216293334961 ;  /* 0x3fb8aa3b10107820 */ /* 0x000fe20000400000 */
[----:B------:R-:W-:Y:S01]  /*0490*/  FSETP.GEU.AND P2, PT, R14, -126, PT ;  /* 0xc2fc00000e00780b */ /* 0x000fe20003f4e000 */
[----:B------:R-:W-:Y:S01]  /*04a0*/  @!P4 FMUL R17, R17, 0.5 ;  /* 0x3f0000001111c820 */ /* 0x000fe20000400000 */
[----:B------:R-:W-:Y:S01]  /*04b0*/  FADD R5, R5, R6 ;  /* 0x0000000605057221 */ /* 0x000fe20000000000 */
[----:B------:R-:W-:Y:S01]  /*04c0*/  FMUL R6, R7, 1.4426950216293334961 ;  /* 0x3fb8aa3b07067820 */ /* 0x000fe20000400000 */
[----:B------:R-:W2:Y:S01]  /*04d0*/  MUFU.EX2 R13, R19 ;  /* 0x00000013000d7308 */ /* 0x000ea20000000800 */
[----:B---3--:R-:W-:Y:S01]  /*04e0*/  @!P6 FMUL R8, R8, R8 ;  /* 0x000000080808e220 */ /* 0x008fe20000400000 */
[----:B------:R-:W-:Y:S01]  /*04f0*/  FADD R9, -R0, R9 ;  /* 0x0000000900097221 */ /* 0x000fe20000000100 */
[----:B------:R-:W-:Y:S01]  /*0500*/  FSETP.GEU.AND P6, PT, R16, -126, PT ;  /* 0xc2fc00001000780b */ /* 0x000fe20003fce000 */
[----:B------:R-:W-:Y:S01]  /*0510*/  @!P3 FMUL R15, R15, 0.5 ;  /* 0x3f0000000f0fb820 */ /* 0x000fe20000400000 */
[----:B-1----:R-:W-:Y:S01]  /*0520*/  @!P5 FMUL R10, R10, R10 ;  /* 0x0000000a0a0ad220 */ /* 0x002fe20000400000 */
[----:B------:R-:W-:-:S02]  /*0530*/  FMUL R0, R9, 1.4426950216293334961 ;  /* 0x3fb8aa3b09007820 */ /* 0x000fc40000400000 */
[----:B------:R-:W1:Y:S01]  /*0540*/  MUFU.EX2 R11, R17 ;  /* 0x00000011000b7308 */ /* 0x000e620000000800 */
[----:B------:R-:W-:Y:S01]  /*0550*/  FADD R5, R5, R4 ;  /* 0x0000000405057221 */ /* 0x000fe20000000000 */
[----:B------:R-:W-:Y:S01]  /*0560*/  FSETP.GEU.AND P5, PT, R6, -126, PT ;  /* 0xc2fc00000600780b */ /* 0x000fe20003fae000 */
[----:B----4-:R-:W-:Y:S01]  /*0570*/  @!P1 FMUL R12, R12, R12 ;  /* 0x0000000c0c0c9220 */ /* 0x010fe20000400000 */
[----:B------:R-:W-:Y:S01]  /*0580*/  FSETP.GEU.AND P1, PT, R0, -126, PT ;  /* 0xc2fc00000000780b */ /* 0x000fe20003f2e000 */
[----:B------:R-:W-:Y:S01]  /*0590*/  FADD R5, R5, R8 ;  /* 0x0000000805057221 */ /* 0x000fe20000000000 */
[----:B------:R-:W-:Y:S02]  /*05a0*/  @!P2 FMUL R14, R14, 0.5 ;  /* 0x3f0000000e0ea820 */ /* 0x000fe40000400000 */
[----:B------:R-:W3:Y:S01]  /*05b0*/  MUFU.EX2 R15, R15 ;  /* 0x0000000f000f7308 */ /* 0x000ee20000000800 */
[----:B------:R-:W-:Y:S01]  /*05c0*/  FADD R5, R5, R10 ;  /* 0x0000000a05057221 */ /* 0x000fe20000000000 */
[----:B------:R-:W-:Y:S01]  /*05d0*/  @!P6 FMUL R16, R16, 0.5 ;  /* 0x3f0000001010e820 */ /* 0x000fe20000400000 */
[----:B--2---:R-:W-:-:S02]  /*05e0*/  @!P0 FMUL R13, R13, R13 ;  /* 0x0000000d0d0d8220 */ /* 0x004fc40000400000 */
[----:B------:R-:W-:-:S03]  /*05f0*/  FADD R12, R5, R12 ;  /* 0x0000000c050c7221 */ /* 0x000fc60000000000 */
[----:B------:R-:W2:Y:S01]  /*0600*/  MUFU.EX2 R7, R14 ;  /* 0x0000000e00077308 */ /* 0x000ea20000000800 */
[----:B------:R-:W-:Y:S01]  /*0610*/  @!P5 FMUL R6, R6, 0.5 ;  /* 0x3f0000000606d820 */ /* 0x000fe20000400000 */
[----:B-1----:R-:W-:Y:S01]  /*0620*/  @!P4 FMUL R11, R11, R11 ;  /* 0x0000000b0b0bc220 */ /* 0x002fe20000400000 */
[----:B------:R-:W-:Y:S01]  /*0630*/  FADD R12, R12, R13 ;  /* 0x0000000d0c0c7221 */ /* 0x000fe20000000000 */
[----:B------:R-:W-:-:S04]  /*0640*/  @!P1 FMUL R0, R0, 0.5 ;  /* 0x3f00000000009820 */ /* 0x000fc80000400000 */
[----:B------:R-:W1:Y:S01]  /*0650*/  MUFU.EX2 R9, R16 ;  /* 0x0000001000097308 */ /* 0x000e620000000800 */
[----:B------:R-:W-:Y:S01]  /*0660*/  FADD R12, R12, R11 ;  /* 0x0000000b0c0c7221 */ /* 0x000fe20000000000 */
[----:B---3--:R-:W-:-:S06]  /*0670*/  @!P3 FMUL R15, R15, R15 ;  /* 0x0000000f0f0fb220 */ /* 0x008fcc0000400000 */
[----:B------:R-:W3:Y:S01]  /*0680*/  MUFU.EX2 R5, R6 ;  /* 0x0000000600057308 */ /* 0x000ee20000000800 */
[----:B------:R-:W-:Y:S01]  /*0690*/  FADD R12, R12, R15 ;  /* 0x0000000f0c0c7221 */ /* 0x000fe20000000000 */
[----:B--2---:R-:W-:-:S06]  /*06a0*/  @!P2 FMUL R7, R7, R7 ;  /* 0x000000070707a220 */ /* 0x004fcc0000400000 */
[----:B------:R-:W2:Y:S01]  /*06b0*/  MUFU.EX2 R11, R0 ;  /* 0x00000000000b7308 */ /* 0x000ea20000000800 */
[----:B------:R-:W-:Y:S01]  /*06c0*/  FADD R12, R12, R7 ;  /* 0x000000070c0c7221 */ /* 0x000fe20000000000 */
[----:B-1----:R-:W-:-:S04]  /*06d0*/  @!P6 FMUL R9, R9, R9 ;  /* 0x000000090909e220 */ /* 0x002fc80000400000 */
[----:B------:R-:W-:Y:S01]  /*06e0*/  FADD R12, R12, R9 ;  /* 0x000000090c0c7221 */ /* 0x000fe20000000000 */
[----:B---3--:R-:W-:-:S04]  /*06f0*/  @!P5 FMUL R5, R5, R5 ;  /* 0x000000050505d220 */ /* 0x008fc80000400000 */
[----:B------:R-:W-:Y:S01]  /*0700*/  FADD R12, R12, R5 ;  /* 0x000000050c0c7221 */ /* 0x000fe20000000000 */
[----:B--2---:R-:W-:-:S04]  /*0710*/  @!P1 FMUL R11, R11, R11 ;  /* 0x0000000b0b0b9220 */ /* 0x004fc80000400000 */
[----:B------:R-:W-:-:S05]  /*0720*/  FADD R11, R12, R11 ;  /* 0x0000000b0c0b7221 */ /* 0x000fca0000000000 */
[----:B------:R-:W-:Y:S01]  /*0730*/  STG.E desc[UR4][R2.64], R11 ;  /* 0x0000000b02007986 */ /* 0x000fe2000c101904 */
[----:B------:R-:W-:Y:S05]  /*0740*/  EXIT ;  /* 0x000000000000794d */ /* 0x000fea0003800000 */
.L_x_1:
        /* <DEDUP_REMOVED lines=11> */
.L_x_8:


//--------------------- .text.default_function_kernel_6 --------------------------
	.section	.text.default_function_kernel_6,"ax",@progbits
	.align	128
        .global         default_function_kernel_6
        .type           default_function_kernel_6,@function
        .size           default_function_kernel_6,(.L_x_9 - default_function_kernel_6)
        .other          default_function_kernel_6,@"STO_CUDA_ENTRY STV_DEFAULT"
default_function_kernel_6:
.text.default_function_kernel_6:
[----:B------:R-:W-:Y:S01]  /*0000*/  LDC R1, c[0x0][0x37c] ;  /* 0x0000df00ff017b82 */ /* 0x000fe20000000800 */
[----:B------:R-:W0:Y:S07]  /*0010*/  S2R R5, SR_TID.X ;  /* 0x0000000000057919 */ /* 0x000e2e0000002100 */
[----:B------:R-:W1:Y:S02]  /*0020*/  S2UR UR5, SR_CTAID.X ;  /* 0x00000000000579c3 */ /* 0x000e640000002500 */
[----:B-1----:R-:W-:Y:S01]  /*0030*/  USHF.L.U32 UR4, UR5, 0x8, URZ ;  /* 0x0000000805047899 */ /* 0x002fe200080006ff */
[----:B0-----:R-:W-:-:S05]  /*0040*/  SHF.R.U32.HI R0, RZ, 0x2, R5 ;  /* 0x00000002ff007819 */ /* 0x001fca0000011605 */
[----:B------:R-:W-:-:S04]  /*0050*/  LOP3.LUT R0, R0, UR4, RZ, 0xfc, !PT ;  /* 0x0000000400007c12 */ /* 0x000fc8000f8efcff */
[----:B------:R-:W-:-:S13]  /*0060*/  ISETP.GT.U32.AND P0, PT, R0, 0xed2, PT ;  /* 0x00000ed20000780c */ /* 0x000fda0003f04070 */
[----:B------:R-:W-:Y:S05]  /*0070*/  @P0 EXIT ;  /* 0x000000000000094d */ /* 0x000fea0003800000 */
[----:B------:R-:W0:Y:S01]  /*0080*/  LDC.64 R2, c[0x0][0x388] ;  /* 0x0000e200ff027b82 */ /* 0x000e220000000a00 */
[----:B------:R-:W1:Y:S01]  /*0090*/  LDCU.64 UR6, c[0x0][0x358] ;  /* 0x00006b00ff0677ac */ /* 0x000e620008000a00 */
[----:B------:R-:W-:-:S06]  /*00a0*/  USHF.L.U32 UR4, UR5, 0xa, URZ ;  /* 0x0000000a05047899 */ /* 0x000fcc00080006ff */
[----:B------:R-:W-:-:S05]  /*00b0*/  LOP3.LUT R5, R5, UR4, RZ, 0xfc, !PT ;  /* 0x0000000405057c12 */ /* 0x000fca000f8efcff */
[----:B0-----:R-:W-:-:S05]  /*00c0*/  IMAD.WIDE.U32 R2, R5, 0x4, R2 ;  /* 0x0000000405027825 */ /* 0x001fca00078e0002 */
[----:B-1----:R0:W2:Y:S01]  /*00d0*/  LDG.E.CONSTANT R0, desc[UR6][R2.64] ;  /* 0x0000000602007981 */ /* 0x0020a2000c1e9900 */
[----:B------:R-:W-:Y:S01]  /*00e0*/  HFMA2 R7, -RZ, RZ, 1.9296875, -0.048675537109375 ;  /* 0x3fb8aa3bff077431 */ /* 0x000fe200000001ff */
[----:B------:R-:W-:Y:S01]  /*00f0*/  MOV R9, 0x39506966 ;  /* 0x3950696600097802 */ /* 0x000fe20000000f00 */
[----:B0-----:R-:W0:Y:S02]  /*0100*/  LDC.64 R2, c[0x0][0x380] ;  /* 0x0000e000ff027b82 */ /* 0x001e240000000a00 */
[----:B0-----:R-:W-:Y:S01]  /*0110*/  IMAD.WIDE.U32 R2, R5, 0x4, R2 ;  /* 0x0000000405027825 */ /* 0x001fe200078e0002 */
[----:B--2---:R-:W-:-:S04]  /*0120*/  FMNMX R4, R0, 88.3762664794921875, PT ;  /* 0x42b0c0a600047809 */ /* 0x004fc80003800000 */
[----:B------:R-:W-:-:S05]  /*0130*/  FMNMX R4, R4, -88.37625885009765625, !PT ;  /* 0xc2b0c0a504047809 */ /* 0x000fca0007800000 */
[----:B------:R-:W-:-:S04]  /*0140*/  FFMA R6, R4, R7, 0.5 ;  /* 0x3f00000004067423 */ /* 0x000fc80000000007 */
[----:B------:R-:W0:Y:S02]  /*0150*/  FRND.FLOOR R7, R6 ;  /* 0x0000000600077307 */ /* 0x000e240000205000 */
[C---:B0-----:R-:W-:Y:S01]  /*0160*/  FFMA R4, R7.reuse, -0.69314718246459960938, R4 ;  /* 0xbf31721807047823 */ /* 0x041fe20000000004 */
[----:B------:R-:W-:-:S03]  /*0170*/  FADD R7, R7, 127 ;  /* 0x42fe000007077421 */ /* 0x000fc60000000000 */
[----:B------:R-:W-:-:S03]  /*0180*/  FFMA R9, R4, R9, 0.0013982000527903437614 ;  /* 0x3ab743cf04097423 */ /* 0x000fc60000000009 */
[----:B------:R-:W0:Y:S01]  /*0190*/  F2I.TRUNC.NTZ R7, R7 ;  /* 0x0000000700077305 */ /* 0x000e22000020f100 */
[----:B------:R-:W-:-:S04]  /*01a0*/  FFMA R9, R4, R9, 0.0083334520459175109863 ;  /* 0x3c08890804097423 */ /* 0x000fc80000000009 */
[----:B------:R-:W-:-:S04]  /*01b0*/  FFMA R9, R4, R9, 0.041665799915790557861 ;  /* 0x3d2aa9c204097423 */ /* 0x000fc80000000009 */
[----:B------:R-:W-:-:S04]  /*01c0*/  FFMA R9, R4, R9, 0.16666670143604278564 ;  /* 0x3e2aaaad04097423 */ /* 0x000fc80000000009 */
[----:B------:R-:W-:-:S04]  /*01d0*/  FFMA R9, R4, R9, 0.5 ;  /* 0x3f00000004097423 */ /* 0x000fc80000000009 */
[----:B------:R-:W-:-:S04]  /*01e0*/  FMUL R9, R4, R9 ;  /* 0x0000000904097220 */ /* 0x000fc80000400000 */
[----:B------:R-:W-:Y:S01]  /*01f0*/  FFMA R9, R4, R9, R4 ;  /* 0x0000000904097223 */ /* 0x000fe20000000004 */
[----:B0-----:R-:W-:-:S03]  /*0200*/  SHF.L.U32 R4, R7, 0x17, RZ ;  /* 0x0000001707047819 */ /* 0x001fc600000006ff */
[----:B------:R-:W-:-:S04]  /*0210*/  FADD R9, R9, 1 ;  /* 0x3f80000009097421 */ /* 0x000fc80000000000 */
[----:B------:R-:W-:-:S05]  /*0220*/  FMUL R9, R4, R9 ;  /* 0x0000000904097220 */ /* 0x000fca0000400000 */
[----:B------:R-:W-:-:S05]  /*0230*/  FMNMX R9, R0, R9, !PT ;  /* 0x0000000900097209 */ /* 0x000fca0007800000 */
[----:B------:R-:W-:Y:S01]  /*0240*/  STG.E desc[UR6][R2.64], R9 ;  /* 0x0000000902007986 */ /* 0x000fe2000c101906 */
[----:B------:R-:W-:Y:S05]  /*0250*/  EXIT ;  /* 0x000000000000794d */ /* 0x000fea0003800000 */
.L_x_2:
        /* <DEDUP_REMOVED lines=10> */
.L_x_9:


//--------------------- .text.default_function_kernel_1 --------------------------
	.section	.text.default_function_kernel_1,"ax",@progbits
	.align	128
        .global         default_function_kernel_1
        .type           default_function_kernel_1,@function
        .size           default_function_kernel_1,(.L_x_10 - default_function_kernel_1)
        .other          default_function_kernel_1,@"STO_CUDA_ENTRY STV_DEFAULT"
default_function_kernel_1:
.text.default_function_kernel_1:
[----:B------:R-:W-:Y:S01]  /*0000*/  LDC R1, c[0x0][0x37c] ;  /* 0x0000df00ff017b82 */ /* 0x000fe20000000800 */
[----:B------:R-:W0:Y:S01]  /*0010*/  S2R R7, SR_CTAID.X ;  /* 0x0000000000077919 */ /* 0x000e220000002500 */
[----:B------:R-:W1:Y:S01]  /*0020*/  S2R R6, SR_TID.X ;  /* 0x0000000000067919 */ /* 0x000e620000002100 */
[----:B0-----:R-:W-:Y:S01]  /*0030*/  IMAD.SHL.U32 R0, R7, 0x100, RZ ;  /* 0x0000010007007824 */ /* 0x001fe200078e00ff */
[----:B-1----:R-:W-:-:S04]  /*0040*/  SHF.R.U32.HI R3, RZ, 0x2, R6 ;  /* 0x00000002ff037819 */ /* 0x002fc80000011606 */
[----:B------:R-:W-:-:S04]  /*0050*/  LOP3.LUT R0, R0, R3, RZ, 0xfc, !PT ;  /* 0x0000000300007212 */ /* 0x000fc800078efcff */
[----:B------:R-:W-:-:S13]  /*0060*/  ISETP.GT.U32.AND P0, PT, R0, 0x158, PT ;  /* 0x000001580000780c */ /* 0x000fda0003f04070 */
[----:B------:R-:W-:Y:S05]  /*0070*/  @P0 EXIT ;  /* 0x000000000000094d */ /* 0x000fea0003800000 */
[----:B------:R-:W-:Y:S01]  /*0080*/  LOP3.LUT R0, R0, 0xffff, RZ, 0xc0, !PT ;  /* 0x0000ffff00007812 */ /* 0x000fe200078ec0ff */
[----:B------:R-:W0:Y:S01]  /*0090*/  LDC.64 R2, c[0x0][0x388] ;  /* 0x0000e200ff027b82 */ /* 0x000e220000000a00 */
[----:B------:R-:W-:Y:S01]  /*00a0*/  LEA R6, R7, R6, 0x2 ;  /* 0x0000000607067211 */ /* 0x000fe200078e10ff */
[----:B------:R-:W1:Y:S02]  /*00b0*/  LDCU.64 UR4, c[0x0][0x358] ;  /* 0x00006b00ff0477ac */ /* 0x000e640008000a00 */
[----:B------:R-:W-:-:S05]  /*00c0*/  IMAD R0, R0, 0x8889, RZ ;  /* 0x0000888900007824 */ /* 0x000fca00078e02ff */
[----:B------:R-:W-:-:S04]  /*00d0*/  SHF.R.U32.HI R0, RZ, 0x13, R0 ;  /* 0x00000013ff007819 */ /* 0x000fc80000011600 */
[----:B------:R-:W-:Y:S01]  /*00e0*/  PRMT R4, R0, 0x9910, RZ ;  /* 0x0000991000047816 */ /* 0x000fe200000000ff */
[----:B------:R-:W-:-:S05]  /*00f0*/  IMAD.HI.U32 R0, R6, -0x77777777, RZ ;  /* 0x8888888906007827 */ /* 0x000fca00078e00ff */
[----:B------:R-:W-:Y:S01]  /*0100*/  SHF.R.U32.HI R5, RZ, 0x5, R0 ;  /* 0x00000005ff057819 */ /* 0x000fe20000011600 */
[----:B------:R-:W-:-:S04]  /*0110*/  IMAD R0, R4, 0x3c, RZ ;  /* 0x0000003c04007824 */ /* 0x000fc800078e02ff */
[----:B------:R-:W-:Y:S01]  /*0120*/  IMAD R5, R5, -0x3c, R6 ;  /* 0xffffffc405057824 */ /* 0x000fe200078e0206 */
[----:B------:R-:W-:-:S05]  /*0130*/  LOP3.LUT R0, R0, 0xffff, RZ, 0xc0, !PT ;  /* 0x0000ffff00007812 */ /* 0x000fca00078ec0ff */
[----:B------:R-:W-:-:S04]  /*0140*/  IMAD.IADD R5, R0, 0x1, R5 ;  /* 0x0000000100057824 */ /* 0x000fc800078e0205 */
[----:B0-----:R-:W-:Y:S02]  /*0150*/  IMAD.WIDE.U32 R2, R5, 0x4, R2 ;  /* 0x0000000405027825 */ /* 0x001fe400078e0002 */
[----:B------:R-:W0:Y:S04]  /*0160*/  LDC.64 R4, c[0x0][0x380] ;  /* 0x0000e000ff047b82 */ /* 0x000e280000000a00 */
[----:B-1----:R-:W2:Y:S01]  /*0170*/  LDG.E.CONSTANT R3, desc[UR4][R2.64] ;  /* 0x0000000402037981 */ /* 0x002ea2000c1e9900 */
[----:B------:R-:W-:-:S04]  /*0180*/  IMAD R7, R7, 0x3fc, R6 ;  /* 0x000003fc07077824 */ /* 0x000fc800078e0206 */
[----:B0-----:R-:W-:-:S05]  /*0190*/  IMAD.WIDE.U32 R4, R7, 0x4, R4 ;  /* 0x0000000407047825 */ /* 0x001fca00078e0004 */
[----:B--2---:R-:W-:Y:S01]  /*01a0*/  STG.E desc[UR4][R4.64], R3 ;  /* 0x0000000304007986 */ /* 0x004fe2000c101904 */
[----:B------:R-:W-:Y:S05]  /*01b0*/  EXIT ;  /* 0x000000000000794d */ /* 0x000fea0003800000 */
.L_x_3:
        /* <DEDUP_REMOVED lines=12> */
.L_x_10:


//--------------------- .text.default_function_kernel_2 --------------------------
	.section	.text.default_function_kernel_2,"ax",@progbits
	.align	128
        .global         default_function_kernel_2
        .type           default_function_kernel_2,@function
        .size           default_function_kernel_2,(.L_x_11 - default_function_kernel_2)
        .other          default_function_kernel_2,@"STO_CUDA_ENTRY STV_DEFAULT"
default_function_kernel_2:
.text.default_function_kernel_2:
        /* <DEDUP_REMOVED lines=8> */
[----:B------:R-:W-:Y:S01]  /*0080*/  USHF.L.U32 UR4, UR6, 0xa, URZ ;  /* 0x0000000a06047899 */ /* 0x000fe200080006ff */
[----:B------:R-:W0:Y:S05]  /*0090*/  LDC.64 R2, c[0x0][0x380] ;  /* 0x0000e000ff027b82 */ /* 0x000e2a0000000a00 */
[----:B------:R-:W-:-:S05]  /*00a0*/  LOP3.LUT R7, R7, UR4, RZ, 0xfc, !PT ;  /* 0x0000000407077c12 */ /* 0x000fca000f8efcff */
[----:B------:R-:W-:Y:S01]  /*00b0*/  IMAD.HI.U32 R0, R7, 0x5eface49, RZ ;  /* 0x5eface4907007827 */ /* 0x000fe200078e00ff */
[----:B------:R-:W1:Y:S04]  /*00c0*/  LDCU.64 UR4, c[0x0][0x358] ;  /* 0x00006b00ff0477ac */ /* 0x000e680008000a00 */
[----:B------:R-:W-:-:S05]  /*00d0*/  SHF.R.U32.HI R0, RZ, 0x9, R0 ;  /* 0x00000009ff007819 */ /* 0x000fca0000011600 */
[----:B------:R-:W-:-:S04]  /*00e0*/  IMAD R5, R0, -0x564, R7 ;  /* 0xfffffa9c00057824 */ /* 0x000fc800078e0207 */
[----:B0-----:R-:W-:Y:S02]  /*00f0*/  IMAD.WIDE.U32 R2, R5, 0x4, R2 ;  /* 0x0000000405027825 */ /* 0x001fe400078e0002 */
[----:B------:R-:W0:Y:S04]  /*0100*/  LDC.64 R4, c[0x0][0x388] ;  /* 0x0000e200ff047b82 */ /* 0x000e280000000a00 */
[----:B-1----:R-:W2:Y:S01]  /*0110*/  LDG.E.CONSTANT R3, desc[UR4][R2.64] ;  /* 0x0000000402037981 */ /* 0x002ea2000c1e9900 */
[----:B0-----:R-:W-:-:S05]  /*0120*/  IMAD.WIDE.U32 R4, R7, 0x4, R4 ;  /* 0x0000000407047825 */ /* 0x001fca00078e0004 */
[----:B--2---:R-:W-:Y:S01]  /*0130*/  STG.E desc[UR4][R4.64], R3 ;  /* 0x0000000304007986 */ /* 0x004fe2000c101904 */
[----:B------:R-:W-:Y:S05]  /*0140*/  EXIT ;  /* 0x000000000000794d */ /* 0x000fea0003800000 */
.L_x_4:
        /* <DEDUP_REMOVED lines=11> */
.L_x_11:


//--------------------- .text.default_function_kernel --------------------------
	.section	.text.default_function_kernel,"ax",@progbits
	.align	128
        .global         default_function_kernel
        .type           default_function_kernel,@function
        .size           default_function_kernel,(.L_x_12 - default_function_kernel)
        .other          default_function_kernel,@"STO_CUDA_ENTRY STV_DEFAULT"
default_function_kernel:
.text.default_function_kernel:
        /* <DEDUP_REMOVED lines=8> */
[C---:B------:R-:W-:Y:S01]  /*0080*/  IMAD R2, R0.reuse, -0xff, R3 ;  /* 0xffffff0100027824 */ /* 0x040fe200078e0203 */
[----:B------:R-:W-:Y:S01]  /*0090*/  LOP3.LUT R5, R3, 0xffff, RZ, 0xc0, !PT ;  /* 0x0000ffff03057812 */ /* 0x000fe200078ec0ff */
[----:B------:R-:W-:Y:S01]  /*00a0*/  IMAD R7, R0, 0x4, R7 ;  /* 0x0000000400077824 */ /* 0x000fe200078e0207 */
[----:B------:R-:W0:Y:S01]  /*00b0*/  LDCU.64 UR4, c[0x0][0x358] ;  /* 0x00006b00ff0477ac */ /* 0x000e220008000a00 */
[----:B------:R-:W-:-:S04]  /*00c0*/  IMAD.HI.U32 R4, R2, -0x77777777, RZ ;  /* 0x8888888902047827 */ /* 0x000fc800078e00ff */
[----:B------:R-:W-:Y:S01]  /*00d0*/  IMAD R5, R5, 0x8889, RZ ;  /* 0x0000888905057824 */ /* 0x000fe200078e02ff */
[----:B------:R-:W-:-:S05]  /*00e0*/  SHF.R.U32.HI R3, RZ, 0x3, R4 ;  /* 0x00000003ff037819 */ /* 0x000fca0000011604 */
[----:B------:R-:W-:Y:S01]  /*00f0*/  IMAD R3, R3, -0xf, R2 ;  /* 0xfffffff103037824 */ /* 0x000fe200078e0202 */
[----:B------:R-:W-:-:S04]  /*0100*/  SHF.R.U32.HI R2, RZ, 0x13, R5 ;  /* 0x00000013ff027819 */ /* 0x000fc80000011605 */
[----:B------:R-:W-:Y:S02]  /*0110*/  PRMT R5, R3, 0x9910, RZ ;  /* 0x0000991003057816 */ /* 0x000fe400000000ff */
[----:B------:R-:W-:Y:S01]  /*0120*/  PRMT R4, R2, 0x9910, RZ ;  /* 0x0000991002047816 */ /* 0x000fe200000000ff */
[----:B------:R-:W-:-:S04]  /*0130*/  IMAD.HI.U32 R2, R7, 0x2aaaaaab, RZ ;  /* 0x2aaaaaab07027827 */ /* 0x000fc800078e00ff */
[----:B------:R-:W-:Y:S01]  /*0140*/  IMAD R5, R5, 0x56, RZ ;  /* 0x0000005605057824 */ /* 0x000fe200078e02ff */
[----:B------:R-:W-:Y:S01]  /*0150*/  SHF.R.U32.HI R6, RZ, 0x1, R2 ;  /* 0x00000001ff067819 */ /* 0x000fe20000011602 */
[----:B------:R-:W-:Y:S01]  /*0160*/  IMAD R4, R4, 0x3c, RZ ;  /* 0x0000003c04047824 */ /* 0x000fe200078e02ff */
[----:B------:R-:W1:Y:S02]  /*0170*/  LDC.64 R2, c[0x0][0x388] ;  /* 0x0000e200ff027b82 */ /* 0x000e640000000a00 */
[----:B------:R-:W-:Y:S01]  /*0180*/  LOP3.LUT R8, R5, 0xffff, RZ, 0xc0, !PT ;  /* 0x0000ffff05087812 */ /* 0x000fe200078ec0ff */
[----:B------:R-:W-:Y:S01]  /*0190*/  IMAD R5, R6, -0xc, R7 ;  /* 0xfffffff406057824 */ /* 0x000fe200078e0207 */
[----:B------:R-:W-:Y:S02]  /*01a0*/  LOP3.LUT R4, R4, 0xffff, RZ, 0xc0, !PT ;  /* 0x0000ffff04047812 */ /* 0x000fe400078ec0ff */
[----:B------:R-:W-:Y:S02]  /*01b0*/  SHF.R.U32.HI R6, RZ, 0x8, R8 ;  /* 0x00000008ff067819 */ /* 0x000fe40000011608 */
[----:B------:R-:W-:-:S02]  /*01c0*/  IADD3 R5, PT, PT, R4, R5, RZ ;  /* 0x0000000504057210 */ /* 0x000fc40007ffe0ff */
[----:B------:R-:W-:-:S05]  /*01d0*/  LOP3.LUT R6, R6, 0xffff, RZ, 0xc0, !PT ;  /* 0x0000ffff06067812 */ /* 0x000fca00078ec0ff */
[----:B------:R-:W-:-:S05]  /*01e0*/  IMAD R5, R6, -0xc, R5 ;  /* 0xfffffff406057824 */ /* 0x000fca00078e0205 */
[----:B------:R-:W-:-:S05]  /*01f0*/  IADD3 R5, PT, PT, R5, 0x30, RZ ;  /* 0x0000003005057810 */ /* 0x000fca0007ffe0ff */
[----:B-1----:R-:W-:Y:S02]  /*0200*/  IMAD.WIDE.U32 R2, R5, 0x4, R2 ;  /* 0x0000000405027825 */ /* 0x002fe400078e0002 */
[----:B------:R-:W1:Y:S04]  /*0210*/  LDC.64 R4, c[0x0][0x380] ;  /* 0x0000e000ff047b82 */ /* 0x000e680000000a00 */
[----:B0-----:R-:W2:Y:S01]  /*0220*/  LDG.E.CONSTANT R3, desc[UR4][R2.64] ;  /* 0x0000000402037981 */ /* 0x001ea2000c1e9900 */
[----:B------:R-:W-:-:S04]  /*0230*/  IMAD R7, R0, 0x3fc, R7 ;  /* 0x000003fc00077824 */ /* 0x000fc800078e0207 */
[----:B-1----:R-:W-:-:S05]  /*0240*/  IMAD.WIDE.U32 R4, R7, 0x4, R4 ;  /* 0x0000000407047825 */ /* 0x002fca00078e0004 */
[----:B--2---:R-:W-:Y:S01]  /*0250*/  STG.E desc[UR4][R4.64], R3 ;  /* 0x0000000304007986 */ /* 0x004fe2000c101904 */
[----:B------:R-:W-:Y:S05]  /*0260*/  EXIT ;  /* 0x000000000000794d */ /* 0x000fea0003800000 */
.L_x_5:
        /* <DEDUP_REMOVED lines=9> */
.L_x_12:


//--------------------- .text.default_function_kernel_5 --------------------------
	.section	.text.default_function_kernel_5,"ax",@progbits
	.align	128
        .global         default_function_kernel_5
        .type           default_function_kernel_5,@function
        .size           default_function_kernel_5,(.L_x_13 - default_function_kernel_5)
        .other          default_function_kernel_5,@"STO_CUDA_ENTRY STV_DEFAULT"
default_function_kernel_5:
.text.default_function_kernel_5:
        /* <DEDUP_REMOVED lines=9> */
[----:B------:R-:W-:Y:S01]  /*0090*/  LOP3.LUT R0, R0, 0xffff, RZ, 0xc0, !PT ;  /* 0x0000ffff00007812 */ /* 0x000fe200078ec0ff */
[----:B------:R-:W1:Y:S04]  /*00a0*/  LDCU.64 UR6, c[0x0][0x358] ;  /* 0x00006b00ff0677ac */ /* 0x000e680008000a00 */
[----:B------:R-:W-:Y:S02]  /*00b0*/  IMAD R0, R0, 0xaaab, RZ ;  /* 0x0000aaab00007824 */ /* 0x000fe400078e02ff */
[----:B------:R-:W2:Y:S03]  /*00c0*/  LDC.64 R4, c[0x0][0x380] ;  /* 0x0000e000ff047b82 */ /* 0x000ea60000000a00 */
[----:B------:R-:W-:-:S05]  /*00d0*/  SHF.R.U32.HI R11, RZ, 0x11, R0 ;  /* 0x00000011ff0b7819 */ /* 0x000fca0000011600 */
[----:B------:R-:W3:Y:S01]  /*00e0*/  LDC.64 R2, c[0x0][0x388] ;  /* 0x0000e200ff027b82 */ /* 0x000ee20000000a00 */
[----:B0-----:R-:W-:-:S05]  /*00f0*/  IMAD.WIDE.U32 R6, R11, 0x4, R6 ;  /* 0x000000040b067825 */ /* 0x001fca00078e0006 */
[----:B-1----:R-:W4:Y:S01]  /*0100*/  LDG.E.CONSTANT R8, desc[UR6][R6.64] ;  /* 0x0000000606087981 */ /* 0x002f22000c1e9900 */
[----:B------:R-:W-:Y:S01]  /*0110*/  USHF.L.U32 UR4, UR5, 0xa, URZ ;  /* 0x0000000a05047899 */ /* 0x000fe200080006ff */
[----:B--2---:R-:W-:-:S05]  /*0120*/  IMAD.WIDE.U32 R4, R11, 0x4, R4 ;  /* 0x000000040b047825 */ /* 0x004fca00078e0004 */
[----:B------:R-:W-:Y:S01]  /*0130*/  LOP3.LUT R9, R9, UR4, RZ, 0xfc, !PT ;  /* 0x0000000409097c12 */ /* 0x000fe2000f8efcff */
[----:B------:R-:W2:Y:S04]  /*0140*/  LDG.E.CONSTANT R5, desc[UR6][R4.64] ;  /* 0x0000000604057981 */ /* 0x000ea8000c1e9900 */
[----:B---3--:R-:W-:-:S05]  /*0150*/  IMAD.WIDE.U32 R2, R9, 0x4, R2 ;  /* 0x0000000409027825 */ /* 0x008fca00078e0002 */
[----:B------:R-:W2:Y:S01]  /*0160*/  LDG.E R0, desc[UR6][R2.64] ;  /* 0x0000000602007981 */ /* 0x000ea2000c1e1900 */
[----:B----4-:R-:W-:-:S13]  /*0170*/  FSETP.GEU.AND P0, PT, |R8|, 1.175494350822287508e-38, PT ;  /* 0x008000000800780b */ /* 0x010fda0003f0e200 */
[----:B------:R-:W-:-:S04]  /*0180*/  @!P0 FMUL R8, R8, 16777216 ;  /* 0x4b80000008088820 */ /* 0x000fc80000400000 */
[----:B------:R-:W0:Y:S01]  /*0190*/  MUFU.LG2 R7, R8 ;  /* 0x0000000800077308 */ /* 0x000e220000000c00 */
[----:B--2---:R-:W-:Y:S01]  /*01a0*/  FADD R0, R0, -R5 ;  /* 0x8000000500007221 */ /* 0x004fe20000000000 */
[----:B0-----:R-:W-:-:S04]  /*01b0*/  @!P0 FADD R7, R7, -24 ;  /* 0xc1c0000007078421 */ /* 0x001fc80000000000 */
[----:B------:R-:W-:-:S05]  /*01c0*/  FFMA R7, R7, -0.69314718246459960938, R0 ;  /* 0xbf31721807077823 */ /* 0x000fca0000000000 */
[----:B------:R-:W-:Y:S01]  /*01d0*/  STG.E desc[UR6][R2.64], R7 ;  /* 0x0000000702007986 */ /* 0x000fe2000c101906 */
[----:B------:R-:W-:Y:S05]  /*01e0*/  EXIT ;  /* 0x000000000000794d */ /* 0x000fea0003800000 */
.L_x_6:
        /* <DEDUP_REMOVED lines=9> */
.L_x_13:


//--------------------- .nv.shared.reserved.0     --------------------------
	.section	.nv.shared.reserved.0,"aw",@nobits
	.weak		__nv_reservedSMEM_offset_0_alias
	.size		__nv_reservedSMEM_offset_0_alias, 0, 64
	.other		__nv_reservedSMEM_offset_0_alias,@"STO_CUDA_RESERVED_SHARED STV_DEFAULT"
__nv_reservedSMEM_offset_0_alias:
	.zero		0
	.zero		64


//--------------------- .nv.constant0.default_function_kernel_3 --------------------------
	.section	.nv.constant0.default_function_kernel_3,"a",@progbits
	.sectionflags	@""
	.align	4
.nv.constant0.default_function_kernel_3:
	.zero		912


//--------------------- .nv.constant0.default_function_kernel_4 --------------------------
	.section	.nv.constant0.default_function_kernel_4,"a",@progbits
	.sectionflags	@""
	.align	4
.nv.constant0.default_function_kernel_4:
	.zero		920


//--------------------- .nv.constant0.default_function_kernel_6 --------------------------
	.section	.nv.constant0.default_function_kernel_6,"a",@progbits
	.sectionflags	@""
	.align	4
.nv.constant0.default_function_kernel_6:
	.zero		912


//--------------------- .nv.constant0.default_function_kernel_1 --------------------------
	.section	.nv.constant0.default_function_kernel_1,"a",@progbits
	.sectionflags	@""
	.align	4
.nv.constant0.default_function_kernel_1:
	.zero		912


//--------------------- .nv.constant0.default_function_kernel_2 --------------------------
	.section	.nv.constant0.default_function_kernel_2,"a",@progbits
	.sectionflags	@""
	.align	4
.nv.constant0.default_function_kernel_2:
	.zero		912


//--------------------- .nv.constant0.default_function_kernel --------------------------
	.section	.nv.constant0.default_function_kernel,"a",@progbits
	.sectionflags	@""
	.align	4
.nv.constant0.default_function_kernel:
	.zero		912


//--------------------- .nv.constant0.default_function_kernel_5 --------------------------
	.section	.nv.constant0.default_function_kernel_5,"a",@progbits
	.sectionflags	@""
	.align	4
.nv.constant0.default_function_kernel_5:
	.zero		920


//--------------------- SYMBOLS --------------------------

	.type		.nv.reservedSmem.offset0,@object
	.size		.nv.reservedSmem.offset0,0x4
